//
// Generated by NVIDIA NVVM Compiler
//
// Compiler Build ID: CL-36424714
// Cuda compilation tools, release 13.0, V13.0.88
// Based on NVVM 20.0.0
//

.version 9.0
.target sm_100
.address_size 64

	// .globl	_Z8populatePiS_S_iS_
.global .align 4 .u32 position;
.global .align 4 .u32 largest;

.visible .entry _Z8populatePiS_S_iS_(
	.param .u64 .ptr .align 1 _Z8populatePiS_S_iS__param_0,
	.param .u64 .ptr .align 1 _Z8populatePiS_S_iS__param_1,
	.param .u64 .ptr .align 1 _Z8populatePiS_S_iS__param_2,
	.param .u32 _Z8populatePiS_S_iS__param_3,
	.param .u64 .ptr .align 1 _Z8populatePiS_S_iS__param_4
)
{
	.reg .pred 	%p<3>;
	.reg .b32 	%r<10>;
	.reg .b64 	%rd<13>;

	ld.param.u64 	%rd1, [_Z8populatePiS_S_iS__param_0];
	ld.param.u64 	%rd2, [_Z8populatePiS_S_iS__param_1];
	ld.param.u64 	%rd3, [_Z8populatePiS_S_iS__param_2];
	ld.param.u32 	%r2, [_Z8populatePiS_S_iS__param_3];
	ld.param.u64 	%rd4, [_Z8populatePiS_S_iS__param_4];
	cvta.to.global.u64 	%rd5, %rd4;
	mov.b32 	%r3, 1;
	st.global.u32 	[%rd5], %r3;
	mov.u32 	%r4, %ntid.x;
	mov.u32 	%r5, %ctaid.x;
	mov.u32 	%r6, %tid.x;
	mad.lo.s32 	%r1, %r4, %r5, %r6;
	setp.ge.s32 	%p1, %r1, %r2;
	@%p1 bra 	$L__BB0_2;
	cvta.to.global.u64 	%rd6, %rd3;
	cvta.to.global.u64 	%rd7, %rd1;
	cvta.to.global.u64 	%rd8, %rd2;
	mul.wide.s32 	%rd9, %r1, 4;
	add.s64 	%rd10, %rd6, %rd9;
	ld.global.u32 	%r7, [%rd10];
	setp.eq.s32 	%p2, %r7, 0;
	add.s64 	%rd11, %rd7, %rd9;
	ld.global.u32 	%r8, [%rd11];
	selp.b32 	%r9, %r8, 0, %p2;
	add.s64 	%rd12, %rd8, %rd9;
	st.global.u32 	[%rd12], %r9;
$L__BB0_2:
	ret;

}
	// .globl	_Z6selectPii
.visible .entry _Z6selectPii(
	.param .u64 .ptr .align 1 _Z6selectPii_param_0,
	.param .u32 _Z6selectPii_param_1
)
{
	.reg .pred 	%p<20>;
	.reg .b32 	%r<68>;
	.reg .b64 	%rd<7>;
	.reg .b64 	%fd<64>;

	ld.param.u64 	%rd4, [_Z6selectPii_param_0];
	ld.param.u32 	%r65, [_Z6selectPii_param_1];
	cvta.to.global.u64 	%rd1, %rd4;
	cvt.rn.f64.s32 	%fd61, %r65;
	{
	.reg .b32 %temp; 
	mov.b64 	{%temp, %r59}, %fd61;
	}
	{
	.reg .b32 %temp; 
	mov.b64 	{%r60, %temp}, %fd61;
	}
	setp.gt.s32 	%p1, %r59, 1048575;
	mov.b32 	%r61, -1023;
	@%p1 bra 	$L__BB1_2;
	mul.f64 	%fd61, %fd61, 0d4350000000000000;
	{
	.reg .b32 %temp; 
	mov.b64 	{%temp, %r59}, %fd61;
	}
	{
	.reg .b32 %temp; 
	mov.b64 	{%r60, %temp}, %fd61;
	}
	mov.b32 	%r61, -1077;
$L__BB1_2:
	add.s32 	%r41, %r59, -1;
	setp.gt.u32 	%p2, %r41, 2146435070;
	@%p2 bra 	$L__BB1_6;
	shr.u32 	%r44, %r59, 20;
	add.s32 	%r62, %r61, %r44;
	and.b32  	%r45, %r59, 1048575;
	or.b32  	%r46, %r45, 1072693248;
	mov.b64 	%fd62, {%r60, %r46};
	setp.lt.u32 	%p4, %r46, 1073127583;
	@%p4 bra 	$L__BB1_5;
	{
	.reg .b32 %temp; 
	mov.b64 	{%r47, %temp}, %fd62;
	}
	{
	.reg .b32 %temp; 
	mov.b64 	{%temp, %r48}, %fd62;
	}
	add.s32 	%r49, %r48, -1048576;
	mov.b64 	%fd62, {%r47, %r49};
	add.s32 	%r62, %r62, 1;
$L__BB1_5:
	add.f64 	%fd11, %fd62, 0dBFF0000000000000;
	add.f64 	%fd12, %fd62, 0d3FF0000000000000;
	rcp.approx.ftz.f64 	%fd13, %fd12;
	neg.f64 	%fd14, %fd12;
	fma.rn.f64 	%fd15, %fd14, %fd13, 0d3FF0000000000000;
	fma.rn.f64 	%fd16, %fd15, %fd15, %fd15;
	fma.rn.f64 	%fd17, %fd16, %fd13, %fd13;
	mul.f64 	%fd18, %fd11, %fd17;
	fma.rn.f64 	%fd19, %fd11, %fd17, %fd18;
	mul.f64 	%fd20, %fd19, %fd19;
	fma.rn.f64 	%fd21, %fd20, 0d3EB1380B3AE80F1E, 0d3ED0EE258B7A8B04;
	fma.rn.f64 	%fd22, %fd21, %fd20, 0d3EF3B2669F02676F;
	fma.rn.f64 	%fd23, %fd22, %fd20, 0d3F1745CBA9AB0956;
	fma.rn.f64 	%fd24, %fd23, %fd20, 0d3F3C71C72D1B5154;
	fma.rn.f64 	%fd25, %fd24, %fd20, 0d3F624924923BE72D;
	fma.rn.f64 	%fd26, %fd25, %fd20, 0d3F8999999999A3C4;
	fma.rn.f64 	%fd27, %fd26, %fd20, 0d3FB5555555555554;
	sub.f64 	%fd28, %fd11, %fd19;
	add.f64 	%fd29, %fd28, %fd28;
	neg.f64 	%fd30, %fd19;
	fma.rn.f64 	%fd31, %fd30, %fd11, %fd29;
	mul.f64 	%fd32, %fd17, %fd31;
	mul.f64 	%fd33, %fd20, %fd27;
	fma.rn.f64 	%fd34, %fd33, %fd19, %fd32;
	xor.b32  	%r50, %r62, -2147483648;
	mov.b32 	%r51, 1127219200;
	mov.b64 	%fd35, {%r50, %r51};
	mov.b32 	%r52, -2147483648;
	mov.b64 	%fd36, {%r52, %r51};
	sub.f64 	%fd37, %fd35, %fd36;
	fma.rn.f64 	%fd38, %fd37, 0d3FE62E42FEFA39EF, %fd19;
	fma.rn.f64 	%fd39, %fd37, 0dBFE62E42FEFA39EF, %fd38;
	sub.f64 	%fd40, %fd39, %fd19;
	sub.f64 	%fd41, %fd34, %fd40;
	fma.rn.f64 	%fd42, %fd37, 0d3C7ABC9E3B39803F, %fd41;
	add.f64 	%fd63, %fd38, %fd42;
	bra.uni 	$L__BB1_7;
$L__BB1_6:
	fma.rn.f64 	%fd10, %fd61, 0d7FF0000000000000, 0d7FF0000000000000;
	{
	.reg .b32 %temp; 
	mov.b64 	{%temp, %r42}, %fd61;
	}
	and.b32  	%r43, %r42, 2147483647;
	setp.eq.s32 	%p3, %r43, 0;
	selp.f64 	%fd63, 0dFFF0000000000000, %fd10, %p3;
$L__BB1_7:
	mul.f64 	%fd43, %fd63, 0d3C7777D0FFDA0D24;
	fma.rn.f64 	%fd44, %fd63, 0d3FF71547652B82FE, %fd43;
	cvt.rpi.f64.f64 	%fd45, %fd44;
	cvt.rzi.s32.f64 	%r11, %fd45;
	setp.lt.s32 	%p5, %r11, 1;
	@%p5 bra 	$L__BB1_34;
	mov.u32 	%r53, %ntid.x;
	mov.u32 	%r54, %ctaid.x;
	mov.u32 	%r55, %tid.x;
	mad.lo.s32 	%r12, %r53, %r54, %r55;
	shl.b32 	%r56, %r12, 1;
	mul.wide.s32 	%rd5, %r56, 4;
	add.s64 	%rd2, %rd1, %rd5;
	mul.wide.s32 	%rd6, %r12, 4;
	sub.s64 	%rd3, %rd2, %rd6;
	and.b32  	%r13, %r11, 3;
	setp.lt.u32 	%p6, %r11, 4;
	@%p6 bra 	$L__BB1_27;
	and.b32  	%r57, %r11, 2147483644;
	neg.s32 	%r63, %r57;
$L__BB1_10:
	cvt.rn.f64.s32 	%fd46, %r65;
	mul.f64 	%fd47, %fd46, 0d3FE0000000000000;
	cvt.rpi.f64.f64 	%fd48, %fd47;
	cvt.rzi.s32.f64 	%r17, %fd48;
	setp.ge.s32 	%p7, %r12, %r17;
	@%p7 bra 	$L__BB1_14;
	ld.global.u32 	%r18, [%rd2];
	ld.global.u32 	%r19, [%rd2+4];
	setp.le.s32 	%p8, %r18, %r19;
	@%p8 bra 	$L__BB1_13;
	st.global.u32 	[%rd3], %r18;
	bra.uni 	$L__BB1_14;
$L__BB1_13:
	st.global.u32 	[%rd3], %r19;
$L__BB1_14:
	cvt.rn.f64.s32 	%fd49, %r17;
	mul.f64 	%fd50, %fd49, 0d3FE0000000000000;
	cvt.rpi.f64.f64 	%fd51, %fd50;
	cvt.rzi.s32.f64 	%r20, %fd51;
	setp.ge.s32 	%p9, %r12, %r20;
	@%p9 bra 	$L__BB1_18;
	ld.global.u32 	%r21, [%rd2];
	ld.global.u32 	%r22, [%rd2+4];
	setp.gt.s32 	%p10, %r21, %r22;
	@%p10 bra 	$L__BB1_17;
	st.global.u32 	[%rd3], %r22;
	bra.uni 	$L__BB1_18;
$L__BB1_17:
	st.global.u32 	[%rd3], %r21;
$L__BB1_18:
	cvt.rn.f64.s32 	%fd52, %r20;
	mul.f64 	%fd53, %fd52, 0d3FE0000000000000;
	cvt.rpi.f64.f64 	%fd54, %fd53;
	cvt.rzi.s32.f64 	%r23, %fd54;
	setp.ge.s32 	%p11, %r12, %r23;
	@%p11 bra 	$L__BB1_22;
	ld.global.u32 	%r24, [%rd2];
	ld.global.u32 	%r25, [%rd2+4];
	setp.gt.s32 	%p12, %r24, %r25;
	@%p12 bra 	$L__BB1_21;
	st.global.u32 	[%rd3], %r25;
	bra.uni 	$L__BB1_22;
$L__BB1_21:
	st.global.u32 	[%rd3], %r24;
$L__BB1_22:
	cvt.rn.f64.s32 	%fd55, %r23;
	mul.f64 	%fd56, %fd55, 0d3FE0000000000000;
	cvt.rpi.f64.f64 	%fd57, %fd56;
	cvt.rzi.s32.f64 	%r65, %fd57;
	setp.ge.s32 	%p13, %r12, %r65;
	@%p13 bra 	$L__BB1_26;
	ld.global.u32 	%r27, [%rd2];
	ld.global.u32 	%r28, [%rd2+4];
	setp.gt.s32 	%p14, %r27, %r28;
	@%p14 bra 	$L__BB1_25;
	st.global.u32 	[%rd3], %r28;
	bra.uni 	$L__BB1_26;
$L__BB1_25:
	st.global.u32 	[%rd3], %r27;
$L__BB1_26:
	add.s32 	%r63, %r63, 4;
	setp.ne.s32 	%p15, %r63, 0;
	@%p15 bra 	$L__BB1_10;
$L__BB1_27:
	setp.eq.s32 	%p16, %r13, 0;
	@%p16 bra 	$L__BB1_34;
	neg.s32 	%r66, %r13;
$L__BB1_29:
	.pragma "nounroll";
	cvt.rn.f64.s32 	%fd58, %r65;
	mul.f64 	%fd59, %fd58, 0d3FE0000000000000;
	cvt.rpi.f64.f64 	%fd60, %fd59;
	cvt.rzi.s32.f64 	%r65, %fd60;
	setp.ge.s32 	%p17, %r12, %r65;
	@%p17 bra 	$L__BB1_33;
	ld.global.u32 	%r35, [%rd2];
	ld.global.u32 	%r36, [%rd2+4];
	setp.gt.s32 	%p18, %r35, %r36;
	@%p18 bra 	$L__BB1_32;
	st.global.u32 	[%rd3], %r36;
	bra.uni 	$L__BB1_33;
$L__BB1_32:
	st.global.u32 	[%rd3], %r35;
$L__BB1_33:
	add.s32 	%r66, %r66, 1;
	setp.ne.s32 	%p19, %r66, 0;
	@%p19 bra 	$L__BB1_29;
$L__BB1_34:
	ld.global.u32 	%r58, [%rd1];
	st.global.u32 	[largest], %r58;
	ret;

}
	// .globl	_Z6searchPiS_i
.visible .entry _Z6searchPiS_i(
	.param .u64 .ptr .align 1 _Z6searchPiS_i_param_0,
	.param .u64 .ptr .align 1 _Z6searchPiS_i_param_1,
	.param .u32 _Z6searchPiS_i_param_2
)
{
	.reg .pred 	%p<9>;
	.reg .b32 	%r<9>;
	.reg .b64 	%rd<9>;

	ld.param.u64 	%rd1, [_Z6searchPiS_i_param_0];
	ld.param.u64 	%rd2, [_Z6searchPiS_i_param_1];
	ld.param.u32 	%r2, [_Z6searchPiS_i_param_2];
	cvta.to.global.u64 	%rd3, %rd2;
	mov.u32 	%r3, %ntid.x;
	mov.u32 	%r4, %ctaid.x;
	mov.u32 	%r5, %tid.x;
	mad.lo.s32 	%r1, %r3, %r4, %r5;
	mul.wide.s32 	%rd4, %r1, 4;
	add.s64 	%rd5, %rd3, %rd4;
	ld.global.u32 	%r6, [%rd5];
	setp.ne.s32 	%p4, %r6, 0;
	mov.pred 	%p8, 0;
	@%p4 bra 	$L__BB2_2;
	cvta.to.global.u64 	%rd6, %rd1;
	add.s64 	%rd8, %rd6, %rd4;
	ld.global.u32 	%r7, [%rd8];
	ld.global.u32 	%r8, [largest];
	setp.eq.s32 	%p8, %r7, %r8;
$L__BB2_2:
	setp.ge.s32 	%p5, %r1, %r2;
	not.pred 	%p6, %p8;
	or.pred  	%p7, %p5, %p6;
	@%p7 bra 	$L__BB2_4;
	st.global.u32 	[position], %r1;
$L__BB2_4:
	ret;

}
	// .globl	_Z7comparePcPiS0_iii
.visible .entry _Z7comparePcPiS0_iii(
	.param .u64 .ptr .align 1 _Z7comparePcPiS0_iii_param_0,
	.param .u64 .ptr .align 1 _Z7comparePcPiS0_iii_param_1,
	.param .u64 .ptr .align 1 _Z7comparePcPiS0_iii_param_2,
	.param .u32 _Z7comparePcPiS0_iii_param_3,
	.param .u32 _Z7comparePcPiS0_iii_param_4,
	.param .u32 _Z7comparePcPiS0_iii_param_5
)
{
	.reg .pred 	%p<12>;
	.reg .b16 	%rs<3>;
	.reg .b32 	%r<32>;
	.reg .b64 	%rd<17>;

	ld.param.u64 	%rd3, [_Z7comparePcPiS0_iii_param_0];
	ld.param.u64 	%rd4, [_Z7comparePcPiS0_iii_param_1];
	ld.param.u64 	%rd5, [_Z7comparePcPiS0_iii_param_2];
	ld.param.u32 	%r10, [_Z7comparePcPiS0_iii_param_3];
	ld.param.u32 	%r11, [_Z7comparePcPiS0_iii_param_4];
	ld.param.u32 	%r12, [_Z7comparePcPiS0_iii_param_5];
	cvta.to.global.u64 	%rd6, %rd5;
	mov.u32 	%r13, %ntid.x;
	mov.u32 	%r14, %ctaid.x;
	mov.u32 	%r15, %tid.x;
	mad.lo.s32 	%r1, %r13, %r14, %r15;
	ld.global.u32 	%r16, [position];
	setp.ne.s32 	%p1, %r1, %r16;
	mul.wide.s32 	%rd7, %r1, 4;
	add.s64 	%rd1, %rd6, %rd7;
	@%p1 bra 	$L__BB3_2;
	mov.b32 	%r17, 2;
	st.global.u32 	[%rd1], %r17;
$L__BB3_2:
	setp.ge.s32 	%p2, %r1, %r10;
	@%p2 bra 	$L__BB3_9;
	ld.global.u32 	%r18, [%rd1];
	setp.ne.s32 	%p3, %r18, 0;
	ld.global.u32 	%r19, [position];
	setp.eq.s32 	%p4, %r1, %r19;
	or.pred  	%p5, %p3, %p4;
	@%p5 bra 	$L__BB3_9;
	setp.lt.s32 	%p6, %r11, 1;
	mov.b32 	%r31, 0;
	@%p6 bra 	$L__BB3_7;
	cvta.to.global.u64 	%rd2, %rd3;
	mul.lo.s32 	%r3, %r19, %r11;
	mul.lo.s32 	%r4, %r11, %r1;
	mov.b32 	%r31, 0;
	mov.u32 	%r30, %r31;
$L__BB3_6:
	add.s32 	%r22, %r3, %r30;
	cvt.s64.s32 	%rd8, %r22;
	add.s64 	%rd9, %rd2, %rd8;
	ld.global.u8 	%rs1, [%rd9];
	add.s32 	%r23, %r30, %r4;
	cvt.s64.s32 	%rd10, %r23;
	add.s64 	%rd11, %rd2, %rd10;
	ld.global.u8 	%rs2, [%rd11];
	setp.ne.s16 	%p7, %rs1, %rs2;
	selp.u32 	%r24, 1, 0, %p7;
	add.s32 	%r31, %r31, %r24;
	setp.le.s32 	%p8, %r31, %r12;
	add.s32 	%r30, %r30, 1;
	setp.lt.s32 	%p9, %r30, %r11;
	and.pred  	%p10, %p8, %p9;
	@%p10 bra 	$L__BB3_6;
$L__BB3_7:
	setp.gt.s32 	%p11, %r31, %r12;
	@%p11 bra 	$L__BB3_9;
	cvta.to.global.u64 	%rd12, %rd4;
	add.s64 	%rd14, %rd12, %rd7;
	ld.global.u32 	%r25, [%rd14];
	mul.wide.s32 	%rd15, %r19, 4;
	add.s64 	%rd16, %rd12, %rd15;
	ld.global.u32 	%r26, [%rd16];
	add.s32 	%r27, %r26, %r25;
	st.global.u32 	[%rd16], %r27;
	mov.b32 	%r28, 1;
	st.global.u32 	[%rd1], %r28;
$L__BB3_9:
	ret;

}
	// .globl	_Z5checkPiiS_
.visible .entry _Z5checkPiiS_(
	.param .u64 .ptr .align 1 _Z5checkPiiS__param_0,
	.param .u32 _Z5checkPiiS__param_1,
	.param .u64 .ptr .align 1 _Z5checkPiiS__param_2
)
{
	.reg .pred 	%p<3>;
	.reg .b32 	%r<8>;
	.reg .b64 	%rd<7>;

	ld.param.u64 	%rd1, [_Z5checkPiiS__param_0];
	ld.param.u32 	%r2, [_Z5checkPiiS__param_1];
	ld.param.u64 	%rd2, [_Z5checkPiiS__param_2];
	mov.u32 	%r3, %ntid.x;
	mov.u32 	%r4, %ctaid.x;
	mov.u32 	%r5, %tid.x;
	mad.lo.s32 	%r1, %r3, %r4, %r5;
	setp.ge.s32 	%p1, %r1, %r2;
	@%p1 bra 	$L__BB4_3;
	cvta.to.global.u64 	%rd3, %rd1;
	mul.wide.s32 	%rd4, %r1, 4;
	add.s64 	%rd5, %rd3, %rd4;
	ld.global.u32 	%r6, [%rd5];
	setp.ne.s32 	%p2, %r6, 0;
	@%p2 bra 	$L__BB4_3;
	cvta.to.global.u64 	%rd6, %rd2;
	mov.b32 	%r7, 0;
	st.global.u32 	[%rd6], %r7;
$L__BB4_3:
	ret;

}


// ===== COMPILED SASS (sm_100) =====

	.target	sm_100

	.elftype	@"ET_EXEC"


//--------------------- .note.nv.tkinfo           --------------------------
	.section	.note.nv.tkinfo,"",@"SHT_NOTE"
	.sectionflags	@"SHF_NOTE_NV_TKINFO"
	.tkinfo
        /*0018*/ 	.word	0x00000002
        /*0030*/ 	.string	""
        /*0030*/ 	.string	"ptxas"
        /*0030*/ 	.string	"Cuda compilation tools, release 13.0, V13.0.88"
        /*0030*/ 	.string	"Build cuda_13.0.r13.0/compiler.36424714_0"
        /*0030*/ 	.string	"-arch sm_100 -m 64 "



//--------------------- .note.nv.cuinfo           --------------------------
	.section	.note.nv.cuinfo,"",@"SHT_NOTE"
	.sectionflags	@"SHF_NOTE_NV_CUINFO"
        /*0018*/ 	.short	0x0002
        /*001a*/ 	.short	0x0064
        /*001c*/ 	.short	0x0082
	.zero		2


//--------------------- .nv.info                  --------------------------
	.section	.nv.info,"",@"SHT_CUDA_INFO"
	.align	4


	//----- nvinfo : EIATTR_REGCOUNT
	.align		4
        /*0000*/ 	.byte	0x04, 0x2f
        /*0002*/ 	.short	(.L_3 - .L_2)
	.align		4
.L_2:
        /*0004*/ 	.word	index@(_Z8populatePiS_S_iS_)
        /*0008*/ 	.word	0x0000000c


	//----- nvinfo : EIATTR_FRAME_SIZE
	.align		4
.L_3:
        /*000c*/ 	.byte	0x04, 0x11
        /*000e*/ 	.short	(.L_5 - .L_4)
	.align		4
.L_4:
        /*0010*/ 	.word	index@(_Z8populatePiS_S_iS_)
        /*0014*/ 	.word	0x00000000


	//----- nvinfo : EIATTR_REGCOUNT
	.align		4
.L_5:
        /*0018*/ 	.byte	0x04, 0x2f
        /*001a*/ 	.short	(.L_7 - .L_6)
	.align		4
.L_6:
        /*001c*/ 	.word	index@(_Z6selectPii)
        /*0020*/ 	.word	0x00000014


	//----- nvinfo : EIATTR_FRAME_SIZE
	.align		4
.L_7:
        /*0024*/ 	.byte	0x04, 0x11
        /*0026*/ 	.short	(.L_9 - .L_8)
	.align		4
.L_8:
        /*0028*/ 	.word	index@(_Z6selectPii)
        /*002c*/ 	.word	0x00000000


	//----- nvinfo : EIATTR_REGCOUNT
	.align		4
.L_9:
        /*0030*/ 	.byte	0x04, 0x2f
        /*0032*/ 	.short	(.L_11 - .L_10)
	.align		4
.L_10:
        /*0034*/ 	.word	index@(_Z6searchPiS_i)
        /*0038*/ 	.word	0x0000000a


	//----- nvinfo : EIATTR_FRAME_SIZE
	.align		4
.L_11:
        /*003c*/ 	.byte	0x04, 0x11
        /*003e*/ 	.short	(.L_13 - .L_12)
	.align		4
.L_12:
        /*0040*/ 	.word	index@(_Z6searchPiS_i)
        /*0044*/ 	.word	0x00000000


	//----- nvinfo : EIATTR_REGCOUNT
	.align		4
.L_13:
        /*0048*/ 	.byte	0x04, 0x2f
        /*004a*/ 	.short	(.L_15 - .L_14)
	.align		4
.L_14:
        /*004c*/ 	.word	index@(_Z7comparePcPiS0_iii)
        /*0050*/ 	.word	0x0000000e


	//----- nvinfo : EIATTR_FRAME_SIZE
	.align		4
.L_15:
        /*0054*/ 	.byte	0x04, 0x11
        /*0056*/ 	.short	(.L_17 - .L_16)
	.align		4
.L_16:
        /*0058*/ 	.word	index@(_Z7comparePcPiS0_iii)
        /*005c*/ 	.word	0x00000000


	//----- nvinfo : EIATTR_REGCOUNT
	.align		4
.L_17:
        /*0060*/ 	.byte	0x04, 0x2f
        /*0062*/ 	.short	(.L_19 - .L_18)
	.align		4
.L_18:
        /*0064*/ 	.word	index@(_Z5checkPiiS_)
        /*0068*/ 	.word	0x00000008


	//----- nvinfo : EIATTR_FRAME_SIZE
	.align		4
.L_19:
        /*006c*/ 	.byte	0x04, 0x11
        /*006e*/ 	.short	(.L_21 - .L_20)
	.align		4
.L_20:
        /*0070*/ 	.word	index@(_Z5checkPiiS_)
        /*0074*/ 	.word	0x00000000


	//----- nvinfo : EIATTR_MIN_STACK_SIZE
	.align		4
.L_21:
        /*0078*/ 	.byte	0x04, 0x12
        /*007a*/ 	.short	(.L_23 - .L_22)
	.align		4
.L_22:
        /*007c*/ 	.word	index@(_Z5checkPiiS_)
        /*0080*/ 	.word	0x00000000


	//----- nvinfo : EIATTR_MIN_STACK_SIZE
	.align		4
.L_23:
        /*0084*/ 	.byte	0x04, 0x12
        /*0086*/ 	.short	(.L_25 - .L_24)
	.align		4
.L_24:
        /*0088*/ 	.word	index@(_Z7comparePcPiS0_iii)
        /*008c*/ 	.word	0x00000000


	//----- nvinfo : EIATTR_MIN_STACK_SIZE
	.align		4
.L_25:
        /*0090*/ 	.byte	0x04, 0x12
        /*0092*/ 	.short	(.L_27 - .L_26)
	.align		4
.L_26:
        /*0094*/ 	.word	index@(_Z6searchPiS_i)
        /*0098*/ 	.word	0x00000000


	//----- nvinfo : EIATTR_MIN_STACK_SIZE
	.align		4
.L_27:
        /*009c*/ 	.byte	0x04, 0x12
        /*009e*/ 	.short	(.L_29 - .L_28)
	.align		4
.L_28:
        /*00a0*/ 	.word	index@(_Z6selectPii)
        /*00a4*/ 	.word	0x00000000


	//----- nvinfo : EIATTR_MIN_STACK_SIZE
	.align		4
.L_29:
        /*00a8*/ 	.byte	0x04, 0x12
        /*00aa*/ 	.short	(.L_31 - .L_30)
	.align		4
.L_30:
        /*00ac*/ 	.word	index@(_Z8populatePiS_S_iS_)
        /*00b0*/ 	.word	0x00000000
.L_31:


//--------------------- .nv.compat                --------------------------
	.section	.nv.compat,"",@"SHT_CUDA_COMPAT_INFO"
	.align	4
        /*0000*/ 	.byte	0x02, 0x09, 0x00, 0x00, 0x02, 0x02, 0x01, 0x00, 0x02, 0x05, 0x05, 0x00, 0x03, 0x07, 0x01, 0x01
        /*0010*/ 	.byte	0x02, 0x03, 0x00, 0x00, 0x02, 0x06, 0x01, 0x00, 0x04, 0x0b, 0x08, 0x00, 0x01, 0x00, 0x00, 0x00
        /*0020*/ 	.byte	0x00, 0x00, 0x00, 0x00


//--------------------- .nv.info._Z5checkPiiS_    --------------------------
	.section	.nv.info._Z5checkPiiS_,"",@"SHT_CUDA_INFO"
	.sectionflags	@""
	.align	4


	//----- nvinfo : EIATTR_CUDA_API_VERSION
	.align		4
        /*0000*/ 	.byte	0x04, 0x37
        /*0002*/ 	.short	(.L_33 - .L_32)
.L_32:
        /*0004*/ 	.word	0x00000082


	//----- nvinfo : EIATTR_KPARAM_INFO
	.align		4
.L_33:
        /*0008*/ 	.byte	0x04, 0x17
        /*000a*/ 	.short	(.L_35 - .L_34)
.L_34:
        /*000c*/ 	.word	0x00000000
        /*0010*/ 	.short	0x0002
        /*0012*/ 	.short	0x0010
        /*0014*/ 	.byte	0x00, 0xf5, 0x21, 0x00


	//----- nvinfo : EIATTR_KPARAM_INFO
	.align		4
.L_35:
        /*0018*/ 	.byte	0x04, 0x17
        /*001a*/ 	.short	(.L_37 - .L_36)
.L_36:
        /*001c*/ 	.word	0x00000000
        /*0020*/ 	.short	0x0001
        /*0022*/ 	.short	0x0008
        /*0024*/ 	.byte	0x00, 0xf0, 0x11, 0x00


	//----- nvinfo : EIATTR_KPARAM_INFO
	.align		4
.L_37:
        /*0028*/ 	.byte	0x04, 0x17
        /*002a*/ 	.short	(.L_39 - .L_38)
.L_38:
        /*002c*/ 	.word	0x00000000
        /*0030*/ 	.short	0x0000
        /*0032*/ 	.short	0x0000
        /*0034*/ 	.byte	0x00, 0xf5, 0x21, 0x00


	//----- nvinfo : EIATTR_SPARSE_MMA_MASK
	.align		4
.L_39:
        /*0038*/ 	.byte	0x03, 0x50
        /*003a*/ 	.short	0x0000


	//----- nvinfo : EIATTR_MAXREG_COUNT
	.align		4
        /*003c*/ 	.byte	0x03, 0x1b
        /*003e*/ 	.short	0x00ff


	//----- nvinfo : EIATTR_MERCURY_ISA_VERSION
	.align		4
        /*0040*/ 	.byte	0x03, 0x5f
        /*0042*/ 	.short	0x0101


	//----- nvinfo : EIATTR_VRC_CTA_INIT_COUNT
	.align		4
        /*0044*/ 	.byte	0x02, 0x4a
	.zero		1
	.zero		1


	//----- nvinfo : EIATTR_EXIT_INSTR_OFFSETS
	.align		4
        /*0048*/ 	.byte	0x04, 0x1c
        /*004a*/ 	.short	(.L_41 - .L_40)


	//   ....[0]....
.L_40:
        /*004c*/ 	.word	0x00000070


	//   ....[1]....
        /*0050*/ 	.word	0x000000d0


	//   ....[2]....
        /*0054*/ 	.word	0x00000100


	//----- nvinfo : EIATTR_CBANK_PARAM_SIZE
	.align		4
.L_41:
        /*0058*/ 	.byte	0x03, 0x19
        /*005a*/ 	.short	0x0018


	//----- nvinfo : EIATTR_PARAM_CBANK
	.align		4
        /*005c*/ 	.byte	0x04, 0x0a
        /*005e*/ 	.short	(.L_43 - .L_42)
	.align		4
.L_42:
        /*0060*/ 	.word	index@(.nv.constant0._Z5checkPiiS_)
        /*0064*/ 	.short	0x0380
        /*0066*/ 	.short	0x0018


	//----- nvinfo : EIATTR_SW_WAR
	.align		4
.L_43:
        /*0068*/ 	.byte	0x04, 0x36
        /*006a*/ 	.short	(.L_45 - .L_44)
.L_44:
        /*006c*/ 	.word	0x00000008
.L_45:


//--------------------- .nv.info._Z7comparePcPiS0_iii --------------------------
	.section	.nv.info._Z7comparePcPiS0_iii,"",@"SHT_CUDA_INFO"
	.sectionflags	@""
	.align	4


	//----- nvinfo : EIATTR_CUDA_API_VERSION
	.align		4
        /*0000*/ 	.byte	0x04, 0x37
        /*0002*/ 	.short	(.L_47 - .L_46)
.L_46:
        /*0004*/ 	.word	0x00000082


	//----- nvinfo : EIATTR_KPARAM_INFO
	.align		4
.L_47:
        /*0008*/ 	.byte	0x04, 0x17
        /*000a*/ 	.short	(.L_49 - .L_48)
.L_48:
        /*000c*/ 	.word	0x00000000
        /*0010*/ 	.short	0x0005
        /*0012*/ 	.short	0x0020
        /*0014*/ 	.byte	0x00, 0xf0, 0x11, 0x00


	//----- nvinfo : EIATTR_KPARAM_INFO
	.align		4
.L_49:
        /*0018*/ 	.byte	0x04, 0x17
        /*001a*/ 	.short	(.L_51 - .L_50)
.L_50:
        /*001c*/ 	.word	0x00000000
        /*0020*/ 	.short	0x0004
        /*0022*/ 	.short	0x001c
        /*0024*/ 	.byte	0x00, 0xf0, 0x11, 0x00


	//----- nvinfo : EIATTR_KPARAM_INFO
	.align		4
.L_51:
        /*0028*/ 	.byte	0x04, 0x17
        /*002a*/ 	.short	(.L_53 - .L_52)
.L_52:
        /*002c*/ 	.word	0x00000000
        /*0030*/ 	.short	0x0003
        /*0032*/ 	.short	0x0018
        /*0034*/ 	.byte	0x00, 0xf0, 0x11, 0x00


	//----- nvinfo : EIATTR_KPARAM_INFO
	.align		4
.L_53:
        /*0038*/ 	.byte	0x04, 0x17
        /*003a*/ 	.short	(.L_55 - .L_54)
.L_54:
        /*003c*/ 	.word	0x00000000
        /*0040*/ 	.short	0x0002
        /*0042*/ 	.short	0x0010
        /*0044*/ 	.byte	0x00, 0xf5, 0x21, 0x00


	//----- nvinfo : EIATTR_KPARAM_INFO
	.align		4
.L_55:
        /*0048*/ 	.byte	0x04, 0x17
        /*004a*/ 	.short	(.L_57 - .L_56)
.L_56:
        /*004c*/ 	.word	0x00000000
        /*0050*/ 	.short	0x0001
        /*0052*/ 	.short	0x0008
        /*0054*/ 	.byte	0x00, 0xf5, 0x21, 0x00


	//----- nvinfo : EIATTR_KPARAM_INFO
	.align		4
.L_57:
        /*0058*/ 	.byte	0x04, 0x17
        /*005a*/ 	.short	(.L_59 - .L_58)
.L_58:
        /*005c*/ 	.word	0x00000000
        /*0060*/ 	.short	0x0000
        /*0062*/ 	.short	0x0000
        /*0064*/ 	.byte	0x00, 0xf5, 0x21, 0x00


	//----- nvinfo : EIATTR_SPARSE_MMA_MASK
	.align		4
.L_59:
        /*0068*/ 	.byte	0x03, 0x50
        /*006a*/ 	.short	0x0000


	//----- nvinfo : EIATTR_MAXREG_COUNT
	.align		4
        /*006c*/ 	.byte	0x03, 0x1b
        /*006e*/ 	.short	0x00ff


	//----- nvinfo : EIATTR_MERCURY_ISA_VERSION
	.align		4
        /*0070*/ 	.byte	0x03, 0x5f
        /*0072*/ 	.short	0x0101


	//----- nvinfo : EIATTR_VRC_CTA_INIT_COUNT
	.align		4
        /*0074*/ 	.byte	0x02, 0x4a
	.zero		1
	.zero		1


	//----- nvinfo : EIATTR_EXIT_INSTR_OFFSETS
	.align		4
        /*0078*/ 	.byte	0x04, 0x1c
        /*007a*/ 	.short	(.L_61 - .L_60)


	//   ....[0]....
.L_60:
        /*007c*/ 	.word	0x000000f0


	//   ....[1]....
        /*0080*/ 	.word	0x00000140


	//   ....[2]....
        /*0084*/ 	.word	0x00000310


	//   ....[3]....
        /*0088*/ 	.word	0x000003b0


	//----- nvinfo : EIATTR_CRS_STACK_SIZE
	.align		4
.L_61:
        /*008c*/ 	.byte	0x04, 0x1e
        /*008e*/ 	.short	(.L_63 - .L_62)
.L_62:
        /*0090*/ 	.word	0x00000000


	//----- nvinfo : EIATTR_CBANK_PARAM_SIZE
	.align		4
.L_63:
        /*0094*/ 	.byte	0x03, 0x19
        /*0096*/ 	.short	0x0024


	//----- nvinfo : EIATTR_PARAM_CBANK
	.align		4
        /*0098*/ 	.byte	0x04, 0x0a
        /*009a*/ 	.short	(.L_65 - .L_64)
	.align		4
.L_64:
        /*009c*/ 	.word	index@(.nv.constant0._Z7comparePcPiS0_iii)
        /*00a0*/ 	.short	0x0380
        /*00a2*/ 	.short	0x0024


	//----- nvinfo : EIATTR_SW_WAR
	.align		4
.L_65:
        /*00a4*/ 	.byte	0x04, 0x36
        /*00a6*/ 	.short	(.L_67 - .L_66)
.L_66:
        /*00a8*/ 	.word	0x00000008
.L_67:


//--------------------- .nv.info._Z6searchPiS_i   --------------------------
	.section	.nv.info._Z6searchPiS_i,"",@"SHT_CUDA_INFO"
	.sectionflags	@""
	.align	4


	//----- nvinfo : EIATTR_CUDA_API_VERSION
	.align		4
        /*0000*/ 	.byte	0x04, 0x37
        /*0002*/ 	.short	(.L_69 - .L_68)
.L_68:
        /*0004*/ 	.word	0x00000082


	//----- nvinfo : EIATTR_KPARAM_INFO
	.align		4
.L_69:
        /*0008*/ 	.byte	0x04, 0x17
        /*000a*/ 	.short	(.L_71 - .L_70)
.L_70:
        /*000c*/ 	.word	0x00000000
        /*0010*/ 	.short	0x0002
        /*0012*/ 	.short	0x0010
        /*0014*/ 	.byte	0x00, 0xf0, 0x11, 0x00


	//----- nvinfo : EIATTR_KPARAM_INFO
	.align		4
.L_71:
        /*0018*/ 	.byte	0x04, 0x17
        /*001a*/ 	.short	(.L_73 - .L_72)
.L_72:
        /*001c*/ 	.word	0x00000000
        /*0020*/ 	.short	0x0001
        /*0022*/ 	.short	0x0008
        /*0024*/ 	.byte	0x00, 0xf5, 0x21, 0x00


	//----- nvinfo : EIATTR_KPARAM_INFO
	.align		4
.L_73:
        /*0028*/ 	.byte	0x04, 0x17
        /*002a*/ 	.short	(.L_75 - .L_74)
.L_74:
        /*002c*/ 	.word	0x00000000
        /*0030*/ 	.short	0x0000
        /*0032*/ 	.short	0x0000
        /*0034*/ 	.byte	0x00, 0xf5, 0x21, 0x00


	//----- nvinfo : EIATTR_SPARSE_MMA_MASK
	.align		4
.L_75:
        /*0038*/ 	.byte	0x03, 0x50
        /*003a*/ 	.short	0x0000


	//----- nvinfo : EIATTR_MAXREG_COUNT
	.align		4
        /*003c*/ 	.byte	0x03, 0x1b
        /*003e*/ 	.short	0x00ff


	//----- nvinfo : EIATTR_MERCURY_ISA_VERSION
	.align		4
        /*0040*/ 	.byte	0x03, 0x5f
        /*0042*/ 	.short	0x0101


	//----- nvinfo : EIATTR_VRC_CTA_INIT_COUNT
	.align		4
        /*0044*/ 	.byte	0x02, 0x4a
	.zero		1
	.zero		1


	//----- nvinfo : EIATTR_EXIT_INSTR_OFFSETS
	.align		4
        /*0048*/ 	.byte	0x04, 0x1c
        /*004a*/ 	.short	(.L_77 - .L_76)


	//   ....[0]....
.L_76:
        /*004c*/ 	.word	0x00000160


	//   ....[1]....
        /*0050*/ 	.word	0x00000190


	//----- nvinfo : EIATTR_CRS_STACK_SIZE
	.align		4
.L_77:
        /*0054*/ 	.byte	0x04, 0x1e
        /*0056*/ 	.short	(.L_79 - .L_78)
.L_78:
        /*0058*/ 	.word	0x00000000


	//----- nvinfo : EIATTR_CBANK_PARAM_SIZE
	.align		4
.L_79:
        /*005c*/ 	.byte	0x03, 0x19
        /*005e*/ 	.short	0x0014


	//----- nvinfo : EIATTR_PARAM_CBANK
	.align		4
        /*0060*/ 	.byte	0x04, 0x0a
        /*0062*/ 	.short	(.L_81 - .L_80)
	.align		4
.L_80:
        /*0064*/ 	.word	index@(.nv.constant0._Z6searchPiS_i)
        /*0068*/ 	.short	0x0380
        /*006a*/ 	.short	0x0014


	//----- nvinfo : EIATTR_SW_WAR
	.align		4
.L_81:
        /*006c*/ 	.byte	0x04, 0x36
        /*006e*/ 	.short	(.L_83 - .L_82)
.L_82:
        /*0070*/ 	.word	0x00000008
.L_83:


//--------------------- .nv.info._Z6selectPii     --------------------------
	.section	.nv.info._Z6selectPii,"",@"SHT_CUDA_INFO"
	.sectionflags	@""
	.align	4


	//----- nvinfo : EIATTR_CUDA_API_VERSION
	.align		4
        /*0000*/ 	.byte	0x04, 0x37
        /*0002*/ 	.short	(.L_85 - .L_84)
.L_84:
        /*0004*/ 	.word	0x00000082


	//----- nvinfo : EIATTR_KPARAM_INFO
	.align		4
.L_85:
        /*0008*/ 	.byte	0x04, 0x17
        /*000a*/ 	.short	(.L_87 - .L_86)
.L_86:
        /*000c*/ 	.word	0x00000000
        /*0010*/ 	.short	0x0001
        /*0012*/ 	.short	0x0008
        /*0014*/ 	.byte	0x00, 0xf0, 0x11, 0x00


	//----- nvinfo : EIATTR_KPARAM_INFO
	.align		4
.L_87:
        /*0018*/ 	.byte	0x04, 0x17
        /*001a*/ 	.short	(.L_89 - .L_88)
.L_88:
        /*001c*/ 	.word	0x00000000
        /*0020*/ 	.short	0x0000
        /*0022*/ 	.short	0x0000
        /*0024*/ 	.byte	0x00, 0xf5, 0x21, 0x00


	//----- nvinfo : EIATTR_SPARSE_MMA_MASK
	.align		4
.L_89:
        /*0028*/ 	.byte	0x03, 0x50
        /*002a*/ 	.short	0x0000


	//----- nvinfo : EIATTR_MAXREG_COUNT
	.align		4
        /*002c*/ 	.byte	0x03, 0x1b
        /*002e*/ 	.short	0x00ff


	//----- nvinfo : EIATTR_MERCURY_ISA_VERSION
	.align		4
        /*0030*/ 	.byte	0x03, 0x5f
        /*0032*/ 	.short	0x0101


	//----- nvinfo : EIATTR_VRC_CTA_INIT_COUNT
	.align		4
        /*0034*/ 	.byte	0x02, 0x4a
	.zero		1
	.zero		1


	//----- nvinfo : EIATTR_EXIT_INSTR_OFFSETS
	.align		4
        /*0038*/ 	.byte	0x04, 0x1c
        /*003a*/ 	.short	(.L_91 - .L_90)


	//   ....[0]....
.L_90:
        /*003c*/ 	.word	0x00000b90


	//----- nvinfo : EIATTR_CRS_STACK_SIZE
	.align		4
.L_91:
        /*0040*/ 	.byte	0x04, 0x1e
        /*0042*/ 	.short	(.L_93 - .L_92)
.L_92:
        /*0044*/ 	.word	0x00000000


	//----- nvinfo : EIATTR_CBANK_PARAM_SIZE
	.align		4
.L_93:
        /*0048*/ 	.byte	0x03, 0x19
        /*004a*/ 	.short	0x000c


	//----- nvinfo : EIATTR_PARAM_CBANK
	.align		4
        /*004c*/ 	.byte	0x04, 0x0a
        /*004e*/ 	.short	(.L_95 - .L_94)
	.align		4
.L_94:
        /*0050*/ 	.word	index@(.nv.constant0._Z6selectPii)
        /*0054*/ 	.short	0x0380
        /*0056*/ 	.short	0x000c


	//----- nvinfo : EIATTR_SW_WAR
	.align		4
.L_95:
        /*0058*/ 	.byte	0x04, 0x36
        /*005a*/ 	.short	(.L_97 - .L_96)
.L_96:
        /*005c*/ 	.word	0x00000008
.L_97:


//--------------------- .nv.info._Z8populatePiS_S_iS_ --------------------------
	.section	.nv.info._Z8populatePiS_S_iS_,"",@"SHT_CUDA_INFO"
	.sectionflags	@""
	.align	4


	//----- nvinfo : EIATTR_CUDA_API_VERSION
	.align		4
        /*0000*/ 	.byte	0x04, 0x37
        /*0002*/ 	.short	(.L_99 - .L_98)
.L_98:
        /*0004*/ 	.word	0x00000082


	//----- nvinfo : EIATTR_KPARAM_INFO
	.align		4
.L_99:
        /*0008*/ 	.byte	0x04, 0x17
        /*000a*/ 	.short	(.L_101 - .L_100)
.L_100:
        /*000c*/ 	.word	0x00000000
        /*0010*/ 	.short	0x0004
        /*0012*/ 	.short	0x0020
        /*0014*/ 	.byte	0x00, 0xf5, 0x21, 0x00


	//----- nvinfo : EIATTR_KPARAM_INFO
	.align		4
.L_101:
        /*0018*/ 	.byte	0x04, 0x17
        /*001a*/ 	.short	(.L_103 - .L_102)
.L_102:
        /*001c*/ 	.word	0x00000000
        /*0020*/ 	.short	0x0003
        /*0022*/ 	.short	0x0018
        /*0024*/ 	.byte	0x00, 0xf0, 0x11, 0x00


	//----- nvinfo : EIATTR_KPARAM_INFO
	.align		4
.L_103:
        /*0028*/ 	.byte	0x04, 0x17
        /*002a*/ 	.short	(.L_105 - .L_104)
.L_104:
        /*002c*/ 	.word	0x00000000
        /*0030*/ 	.short	0x0002
        /*0032*/ 	.short	0x0010
        /*0034*/ 	.byte	0x00, 0xf5, 0x21, 0x00


	//----- nvinfo : EIATTR_KPARAM_INFO
	.align		4
.L_105:
        /*0038*/ 	.byte	0x04, 0x17
        /*003a*/ 	.short	(.L_107 - .L_106)
.L_106:
        /*003c*/ 	.word	0x00000000
        /*0040*/ 	.short	0x0001
        /*0042*/ 	.short	0x0008
        /*0044*/ 	.byte	0x00, 0xf5, 0x21, 0x00


	//----- nvinfo : EIATTR_KPARAM_INFO
	.align		4
.L_107:
        /*0048*/ 	.byte	0x04, 0x17
        /*004a*/ 	.short	(.L_109 - .L_108)
.L_108:
        /*004c*/ 	.word	0x00000000
        /*0050*/ 	.short	0x0000
        /*0052*/ 	.short	0x0000
        /*0054*/ 	.byte	0x00, 0xf5, 0x21, 0x00


	//----- nvinfo : EIATTR_SPARSE_MMA_MASK
	.align		4
.L_109:
        /*0058*/ 	.byte	0x03, 0x50
        /*005a*/ 	.short	0x0000


	//----- nvinfo : EIATTR_MAXREG_COUNT
	.align		4
        /*005c*/ 	.byte	0x03, 0x1b
        /*005e*/ 	.short	0x00ff


	//----- nvinfo : EIATTR_MERCURY_ISA_VERSION
	.align		4
        /*0060*/ 	.byte	0x03, 0x5f
        /*0062*/ 	.short	0x0101


	//----- nvinfo : EIATTR_VRC_CTA_INIT_COUNT
	.align		4
        /*0064*/ 	.byte	0x02, 0x4a
	.zero		1
	.zero		1


	//----- nvinfo : EIATTR_EXIT_INSTR_OFFSETS
	.align		4
        /*0068*/ 	.byte	0x04, 0x1c
        /*006a*/ 	.short	(.L_111 - .L_110)


	//   ....[0]....
.L_110:
        /*006c*/ 	.word	0x000000b0


	//   ....[1]....
        /*0070*/ 	.word	0x00000170


	//----- nvinfo : EIATTR_CBANK_PARAM_SIZE
	.align		4
.L_111:
        /*0074*/ 	.byte	0x03, 0x19
        /*0076*/ 	.short	0x0028


	//----- nvinfo : EIATTR_PARAM_CBANK
	.align		4
        /*0078*/ 	.byte	0x04, 0x0a
        /*007a*/ 	.short	(.L_113 - .L_112)
	.align		4
.L_112:
        /*007c*/ 	.word	index@(.nv.constant0._Z8populatePiS_S_iS_)
        /*0080*/ 	.short	0x0380
        /*0082*/ 	.short	0x0028


	//----- nvinfo : EIATTR_SW_WAR
	.align		4
.L_113:
        /*0084*/ 	.byte	0x04, 0x36
        /*0086*/ 	.short	(.L_115 - .L_114)
.L_114:
        /*0088*/ 	.word	0x00000008
.L_115:


//--------------------- .nv.callgraph             --------------------------
	.section	.nv.callgraph,"",@"SHT_CUDA_CALLGRAPH"
	.align	4
	.sectionentsize	8
	.align		4
        /*0000*/ 	.word	0x00000000
	.align		4
        /*0004*/ 	.word	0xffffffff
	.align		4
        /*0008*/ 	.word	0x00000000
	.align		4
        /*000c*/ 	.word	0xfffffffe
	.align		4
        /*0010*/ 	.word	0x00000000
	.align		4
        /*0014*/ 	.word	0xfffffffd
	.align		4
        /*0018*/ 	.word	0x00000000
	.align		4
        /*001c*/ 	.word	0xfffffffc


//--------------------- .nv.constant4             --------------------------
	.section	.nv.constant4,"a",@progbits
	.align	8
	.align		8
.nv.constant4:
        /*0000*/ 	.dword	position
	.align		8
        /*0008*/ 	.dword	largest


//--------------------- .text._Z5checkPiiS_       --------------------------
	.section	.text._Z5checkPiiS_,"ax",@progbits
	.align	128
        .global         _Z5checkPiiS_
        .type           _Z5checkPiiS_,@function
        .size           _Z5checkPiiS_,(.L_x_25 - _Z5checkPiiS_)
        .other          _Z5checkPiiS_,@"STO_CUDA_ENTRY STV_DEFAULT"
_Z5checkPiiS_:
.text._Z5checkPiiS_:
[----:B------:R-:W-:Y:S01]  /*0000*/  LDC R1, c[0x0][0x37c] ;  /* 0x0000df00ff017b82 */ /* 0x000fe20000000800 */
[----:B------:R-:W0:Y:S01]  /*0010*/  S2R R5, SR_CTAID.X ;  /* 0x0000000000057919 */ /* 0x000e220000002500 */
[----:B------:R-:W0:Y:S01]  /*0020*/  LDCU UR4, c[0x0][0x360] ;  /* 0x00006c00ff0477ac */ /* 0x000e220008000800 */
[----:B------:R-:W0:Y:S01]  /*0030*/  S2R R0, SR_TID.X ;  /* 0x0000000000007919 */ /* 0x000e220000002100 */
[----:B------:R-:W1:Y:S01]  /*0040*/  LDCU UR5, c[0x0][0x388] ;  /* 0x00007100ff0577ac */ /* 0x000e620008000800 */
[----:B0-----:R-:W-:-:S05]  /*0050*/  IMAD R5, R5, UR4, R0 ;  /* 0x0000000405057c24 */ /* 0x001fca000f8e0200 */
[----:B-1----:R-:W-:-:S13]  /*0060*/  ISETP.GE.AND P0, PT, R5, UR5, PT ;  /* 0x0000000505007c0c */ /* 0x002fda000bf06270 */
[----:B------:R-:W-:Y:S05]  /*0070*/  @P0 EXIT ;  /* 0x000000000000094d */ /* 0x000fea0003800000 */
[----:B------:R-:W0:Y:S01]  /*0080*/  LDC.64 R2, c[0x0][0x380] ;  /* 0x0000e000ff027b82 */ /* 0x000e220000000a00 */
[----:B------:R-:W1:Y:S01]  /*0090*/  LDCU.64 UR4, c[0x0][0x358] ;  /* 0x00006b00ff0477ac */ /* 0x000e620008000a00 */
[----:B0-----:R-:W-:-:S06]  /*00a0*/  IMAD.WIDE R2, R5, 0x4, R2 ;  /* 0x0000000405027825 */ /* 0x001fcc00078e0202 */
[----:B-1----:R-:W2:Y:S02]  /*00b0*/  LDG.E R2, desc[UR4][R2.64] ;  /* 0x0000000402027981 */ /* 0x002ea4000c1e1900 */
[----:B--2---:R-:W-:-:S13]  /*00c0*/  ISETP.NE.AND P0, PT, R2, RZ, PT ;  /* 0x000000ff0200720c */ /* 0x004fda0003f05270 */
[----:B------:R-:W-:Y:S05]  /*00d0*/  @P0 EXIT ;  /* 0x000000000000094d */ /* 0x000fea0003800000 */
[----:B------:R-:W0:Y:S02]  /*00e0*/  LDC.64 R2, c[0x0][0x390] ;  /* 0x0000e400ff027b82 */ /* 0x000e240000000a00 */
[----:B0-----:R-:W-:Y:S01]  /*00f0*/  STG.E desc[UR4][R2.64], RZ ;  /* 0x000000ff02007986 */ /* 0x001fe2000c101904 */
[----:B------:R-:W-:Y:S05]  /*0100*/  EXIT ;  /* 0x000000000000794d */ /* 0x000fea0003800000 */
.L_x_0:
[----:B------:R-:W-:-:S00]  /*0110*/  BRA `(.L_x_0) ;  /* 0xfffffffc00fc7947 */ /* 0x000fc0000383ffff */
[----:B------:R-:W-:-:S00]  /*0120*/  NOP ;  /* 0x0000000000007918 */ /* 0x000fc00000000000 */
        /* <DEDUP_REMOVED lines=13> */
.L_x_25:


//--------------------- .text._Z7comparePcPiS0_iii --------------------------
	.section	.text._Z7comparePcPiS0_iii,"ax",@progbits
	.align	128
        .global         _Z7comparePcPiS0_iii
        .type           _Z7comparePcPiS0_iii,@function
        .size           _Z7comparePcPiS0_iii,(.L_x_26 - _Z7comparePcPiS0_iii)
        .other          _Z7comparePcPiS0_iii,@"STO_CUDA_ENTRY STV_DEFAULT"
_Z7comparePcPiS0_iii:
.text._Z7comparePcPiS0_iii:
[----:B------:R-:W-:Y:S08]  /*0000*/  LDC R1, c[0x0][0x37c] ;  /* 0x0000df00ff017b82 */ /* 0x000ff00000000800 */
[----:B------:R-:W0:Y:S01]  /*0010*/  LDC.64 R4, c[0x4][RZ] ;  /* 0x01000000ff047b82 */ /* 0x000e220000000a00 */
[----:B------:R-:W0:Y:S01]  /*0020*/  LDCU.64 UR4, c[0x0][0x358] ;  /* 0x00006b00ff0477ac */ /* 0x000e220008000a00 */
[----:B------:R-:W1:Y:S01]  /*0030*/  S2R R9, SR_CTAID.X ;  /* 0x0000000000097919 */ /* 0x000e620000002500 */
[----:B------:R-:W1:Y:S01]  /*0040*/  S2R R6, SR_TID.X ;  /* 0x0000000000067919 */ /* 0x000e620000002100 */
[----:B------:R-:W1:Y:S04]  /*0050*/  LDCU UR6, c[0x0][0x360] ;  /* 0x00006c00ff0677ac */ /* 0x000e680008000800 */
[----:B------:R-:W2:Y:S01]  /*0060*/  LDC.64 R2, c[0x0][0x390] ;  /* 0x0000e400ff027b82 */ /* 0x000ea20000000a00 */
[----:B------:R-:W3:Y:S01]  /*0070*/  LDCU UR7, c[0x0][0x398] ;  /* 0x00007300ff0777ac */ /* 0x000ee20008000800 */
[----:B0-----:R-:W4:Y:S01]  /*0080*/  LDG.E R0, desc[UR4][R4.64] ;  /* 0x0000000404007981 */ /* 0x001f22000c1e1900 */
[----:B-1----:R-:W-:-:S04]  /*0090*/  IMAD R9, R9, UR6, R6 ;  /* 0x0000000609097c24 */ /* 0x002fc8000f8e0206 */
[C---:B--2---:R-:W-:Y:S01]  /*00a0*/  IMAD.WIDE R2, R9.reuse, 0x4, R2 ;  /* 0x0000000409027825 */ /* 0x044fe200078e0202 */
[C---:B---3--:R-:W-:Y:S02]  /*00b0*/  ISETP.GE.AND P1, PT, R9.reuse, UR7, PT ;  /* 0x0000000709007c0c */ /* 0x048fe4000bf26270 */
[----:B----4-:R-:W-:-:S13]  /*00c0*/  ISETP.NE.AND P0, PT, R9, R0, PT ;  /* 0x000000000900720c */ /* 0x010fda0003f05270 */
[----:B------:R-:W-:-:S05]  /*00d0*/  @!P0 IMAD.MOV.U32 R7, RZ, RZ, 0x2 ;  /* 0x00000002ff078424 */ /* 0x000fca00078e00ff */
[----:B------:R0:W-:Y:S01]  /*00e0*/  @!P0 STG.E desc[UR4][R2.64], R7 ;  /* 0x0000000702008986 */ /* 0x0001e2000c101904 */
[----:B------:R-:W-:Y:S05]  /*00f0*/  @P1 EXIT ;  /* 0x000000000000194d */ /* 0x000fea0003800000 */
[----:B------:R-:W2:Y:S04]  /*0100*/  LDG.E R0, desc[UR4][R4.64] ;  /* 0x0000000404007981 */ /* 0x000ea8000c1e1900 */
[----:B------:R-:W3:Y:S01]  /*0110*/  LDG.E R6, desc[UR4][R2.64] ;  /* 0x0000000402067981 */ /* 0x000ee2000c1e1900 */
[----:B--2---:R-:W-:-:S04]  /*0120*/  ISETP.NE.AND P0, PT, R9, R0, PT ;  /* 0x000000000900720c */ /* 0x004fc80003f05270 */
[----:B---3--:R-:W-:-:S13]  /*0130*/  ISETP.NE.OR P0, PT, R6, RZ, !P0 ;  /* 0x000000ff0600720c */ /* 0x008fda0004705670 */
[----:B------:R-:W-:Y:S05]  /*0140*/  @P0 EXIT ;  /* 0x000000000000094d */ /* 0x000fea0003800000 */
[----:B------:R-:W1:Y:S01]  /*0150*/  LDCU UR6, c[0x0][0x39c] ;  /* 0x00007380ff0677ac */ /* 0x000e620008000800 */
[----:B------:R-:W-:Y:S01]  /*0160*/  IMAD.MOV.U32 R8, RZ, RZ, RZ ;  /* 0x000000ffff087224 */ /* 0x000fe200078e00ff */
[----:B-1----:R-:W-:-:S09]  /*0170*/  UISETP.GE.AND UP0, UPT, UR6, 0x1, UPT ;  /* 0x000000010600788c */ /* 0x002fd2000bf06270 */
[----:B------:R-:W-:Y:S05]  /*0180*/  BRA.U !UP0, `(.L_x_1) ;  /* 0x0000000108587547 */ /* 0x000fea000b800000 */
[----:B------:R-:W-:Y:S01]  /*0190*/  HFMA2 R10, -RZ, RZ, 0, 0 ;  /* 0x00000000ff0a7431 */ /* 0x000fe200000001ff */
[----:B------:R-:W-:Y:S01]  /*01a0*/  BSSY.RECONVERGENT B0, `(.L_x_1) ;  /* 0x0000014000007945 */ /* 0x000fe20003800200 */
[----:B------:R-:W-:Y:S01]  /*01b0*/  IMAD.MOV.U32 R8, RZ, RZ, RZ ;  /* 0x000000ffff087224 */ /* 0x000fe200078e00ff */
[----:B------:R-:W1:Y:S01]  /*01c0*/  LDCU UR7, c[0x0][0x3a0] ;  /* 0x00007400ff0777ac */ /* 0x000e620008000800 */
[----:B------:R-:W2:Y:S05]  /*01d0*/  LDCU.64 UR8, c[0x0][0x380] ;  /* 0x00007000ff0877ac */ /* 0x000eaa0008000a00 */
.L_x_2:
[--C-:B0-----:R-:W-:Y:S02]  /*01e0*/  IMAD R7, R9, UR6, R10.reuse ;  /* 0x0000000609077c24 */ /* 0x101fe4000f8e020a */
[----:B------:R-:W-:-:S03]  /*01f0*/  IMAD R5, R0, UR6, R10 ;  /* 0x0000000600057c24 */ /* 0x000fc6000f8e020a */
[----:B--2---:R-:W-:Y:S02]  /*0200*/  IADD3 R6, P1, PT, R7, UR8, RZ ;  /* 0x0000000807067c10 */ /* 0x004fe4000ff3e0ff */
[----:B------:R-:W-:Y:S02]  /*0210*/  IADD3 R4, P0, PT, R5, UR8, RZ ;  /* 0x0000000805047c10 */ /* 0x000fe4000ff1e0ff */
[----:B------:R-:W-:Y:S02]  /*0220*/  LEA.HI.X.SX32 R7, R7, UR9, 0x1, P1 ;  /* 0x0000000907077c11 */ /* 0x000fe400088f0eff */
[----:B------:R-:W-:-:S04]  /*0230*/  LEA.HI.X.SX32 R5, R5, UR9, 0x1, P0 ;  /* 0x0000000905057c11 */ /* 0x000fc800080f0eff */
[----:B------:R-:W2:Y:S04]  /*0240*/  LDG.E.U8 R7, desc[UR4][R6.64] ;  /* 0x0000000406077981 */ /* 0x000ea8000c1e1100 */
[----:B------:R-:W2:Y:S01]  /*0250*/  LDG.E.U8 R4, desc[UR4][R4.64] ;  /* 0x0000000404047981 */ /* 0x000ea2000c1e1100 */
[----:B------:R-:W-:Y:S02]  /*0260*/  VIADD R11, R8, 0x1 ;  /* 0x00000001080b7836 */ /* 0x000fe40000000000 */
[----:B------:R-:W-:Y:S01]  /*0270*/  VIADD R10, R10, 0x1 ;  /* 0x000000010a0a7836 */ /* 0x000fe20000000000 */
[----:B--2---:R-:W-:-:S13]  /*0280*/  ISETP.NE.AND P0, PT, R4, R7, PT ;  /* 0x000000070400720c */ /* 0x004fda0003f05270 */
[----:B------:R-:W-:Y:S02]  /*0290*/  @!P0 IADD3 R11, PT, PT, R8, RZ, RZ ;  /* 0x000000ff080b8210 */ /* 0x000fe40007ffe0ff */
[----:B------:R-:W-:Y:S02]  /*02a0*/  ISETP.GE.AND P0, PT, R10, UR6, PT ;  /* 0x000000060a007c0c */ /* 0x000fe4000bf06270 */
[----:B-1----:R-:W-:Y:S01]  /*02b0*/  ISETP.LE.AND P1, PT, R11, UR7, PT ;  /* 0x000000070b007c0c */ /* 0x002fe2000bf23270 */
[----:B------:R-:W-:-:S12]  /*02c0*/  IMAD.MOV.U32 R8, RZ, RZ, R11 ;  /* 0x000000ffff087224 */ /* 0x000fd800078e000b */
[----:B------:R-:W-:Y:S05]  /*02d0*/  @!P0 BRA P1, `(.L_x_2) ;  /* 0xfffffffc00c08947 */ /* 0x000fea000083ffff */
[----:B------:R-:W-:Y:S05]  /*02e0*/  BSYNC.RECONVERGENT B0 ;  /* 0x0000000000007941 */ /* 0x000fea0003800200 */
.L_x_1:
[----:B------:R-:W1:Y:S02]  /*02f0*/  LDCU UR10, c[0x0][0x3a0] ;  /* 0x00007400ff0a77ac */ /* 0x000e640008000800 */
[----:B-1----:R-:W-:-:S13]  /*0300*/  ISETP.GT.AND P0, PT, R8, UR10, PT ;  /* 0x0000000a08007c0c */ /* 0x002fda000bf04270 */
[----:B------:R-:W-:Y:S05]  /*0310*/  @P0 EXIT ;  /* 0x000000000000094d */ /* 0x000fea0003800000 */
[----:B0-----:R-:W0:Y:S02]  /*0320*/  LDC.64 R6, c[0x0][0x388] ;  /* 0x0000e200ff067b82 */ /* 0x001e240000000a00 */
[----:B0-----:R-:W-:-:S04]  /*0330*/  IMAD.WIDE R4, R9, 0x4, R6 ;  /* 0x0000000409047825 */ /* 0x001fc800078e0206 */
[----:B------:R-:W-:Y:S02]  /*0340*/  IMAD.WIDE R6, R0, 0x4, R6 ;  /* 0x0000000400067825 */ /* 0x000fe400078e0206 */
[----:B------:R-:W2:Y:S04]  /*0350*/  LDG.E R4, desc[UR4][R4.64] ;  /* 0x0000000404047981 */ /* 0x000ea8000c1e1900 */
[----:B------:R-:W2:Y:S01]  /*0360*/  LDG.E R9, desc[UR4][R6.64] ;  /* 0x0000000406097981 */ /* 0x000ea2000c1e1900 */
[----:B------:R-:W-:Y:S01]  /*0370*/  MOV R11, 0x1 ;  /* 0x00000001000b7802 */ /* 0x000fe20000000f00 */
[----:B--2---:R-:W-:-:S05]  /*0380*/  IMAD.IADD R9, R4, 0x1, R9 ;  /* 0x0000000104097824 */ /* 0x004fca00078e0209 */
[----:B------:R-:W-:Y:S04]  /*0390*/  STG.E desc[UR4][R6.64], R9 ;  /* 0x0000000906007986 */ /* 0x000fe8000c101904 */
[----:B------:R-:W-:Y:S01]  /*03a0*/  STG.E desc[UR4][R2.64], R11 ;  /* 0x0000000b02007986 */ /* 0x000fe2000c101904 */
[----:B------:R-:W-:Y:S05]  /*03b0*/  EXIT ;  /* 0x000000000000794d */ /* 0x000fea0003800000 */
.L_x_3:
        /* <DEDUP_REMOVED lines=12> */
.L_x_26:


//--------------------- .text._Z6searchPiS_i      --------------------------
	.section	.text._Z6searchPiS_i,"ax",@progbits
	.align	128
        .global         _Z6searchPiS_i
        .type           _Z6searchPiS_i,@function
        .size           _Z6searchPiS_i,(.L_x_27 - _Z6searchPiS_i)
        .other          _Z6searchPiS_i,@"STO_CUDA_ENTRY STV_DEFAULT"
_Z6searchPiS_i:
.text._Z6searchPiS_i:
[----:B------:R-:W-:Y:S01]  /*0000*/  LDC R1, c[0x0][0x37c] ;  /* 0x0000df00ff017b82 */ /* 0x000fe20000000800 */
[----:B------:R-:W0:Y:S07]  /*0010*/  S2R R7, SR_CTAID.X ;  /* 0x0000000000077919 */ /* 0x000e2e0000002500 */
[----:B------:R-:W1:Y:S01]  /*0020*/  LDC.64 R2, c[0x0][0x388] ;  /* 0x0000e200ff027b82 */ /* 0x000e620000000a00 */
[----:B------:R-:W0:Y:S01]  /*0030*/  LDCU UR6, c[0x0][0x360] ;  /* 0x00006c00ff0677ac */ /* 0x000e220008000800 */
[----:B------:R-:W0:Y:S01]  /*0040*/  S2R R0, SR_TID.X ;  /* 0x0000000000007919 */ /* 0x000e220000002100 */
[----:B------:R-:W2:Y:S01]  /*0050*/  LDCU.64 UR4, c[0x0][0x358] ;  /* 0x00006b00ff0477ac */ /* 0x000ea20008000a00 */
[----:B0-----:R-:W-:-:S04]  /*0060*/  IMAD R7, R7, UR6, R0 ;  /* 0x0000000607077c24 */ /* 0x001fc8000f8e0200 */
[----:B-1----:R-:W-:-:S06]  /*0070*/  IMAD.WIDE R2, R7, 0x4, R2 ;  /* 0x0000000407027825 */ /* 0x002fcc00078e0202 */
[----:B--2---:R-:W2:Y:S01]  /*0080*/  LDG.E R2, desc[UR4][R2.64] ;  /* 0x0000000402027981 */ /* 0x004ea2000c1e1900 */
[----:B------:R-:W-:Y:S01]  /*0090*/  BSSY.RECONVERGENT B0, `(.L_x_4) ;  /* 0x000000a000007945 */ /* 0x000fe20003800200 */
[----:B------:R-:W-:Y:S02]  /*00a0*/  PLOP3.LUT P0, PT, PT, PT, PT, 0x8, 0x80 ;  /* 0x000000000080781c */ /* 0x000fe40003f0e170 */
[----:B--2---:R-:W-:-:S13]  /*00b0*/  ISETP.NE.AND P1, PT, R2, RZ, PT ;  /* 0x000000ff0200720c */ /* 0x004fda0003f25270 */
[----:B------:R-:W-:Y:S05]  /*00c0*/  @P1 BRA `(.L_x_5) ;  /* 0x0000000000181947 */ /* 0x000fea0003800000 */
[----:B------:R-:W0:Y:S08]  /*00d0*/  LDC.64 R2, c[0x0][0x380] ;  /* 0x0000e000ff027b82 */ /* 0x000e300000000a00 */
[----:B------:R-:W1:Y:S01]  /*00e0*/  LDC.64 R4, c[0x4][0x8] ;  /* 0x01000200ff047b82 */ /* 0x000e620000000a00 */
[----:B0-----:R-:W-:-:S06]  /*00f0*/  IMAD.WIDE R2, R7, 0x4, R2 ;  /* 0x0000000407027825 */ /* 0x001fcc00078e0202 */
[----:B------:R-:W2:Y:S04]  /*0100*/  LDG.E R2, desc[UR4][R2.64] ;  /* 0x0000000402027981 */ /* 0x000ea8000c1e1900 */
[----:B-1----:R-:W2:Y:S02]  /*0110*/  LDG.E R5, desc[UR4][R4.64] ;  /* 0x0000000404057981 */ /* 0x002ea4000c1e1900 */
[----:B--2---:R-:W-:-:S13]  /*0120*/  ISETP.EQ.AND P0, PT, R2, R5, PT ;  /* 0x000000050200720c */ /* 0x004fda0003f02270 */
.L_x_5:
[----:B------:R-:W-:Y:S05]  /*0130*/  BSYNC.RECONVERGENT B0 ;  /* 0x0000000000007941 */ /* 0x000fea0003800200 */
.L_x_4:
[----:B------:R-:W0:Y:S02]  /*0140*/  LDCU UR6, c[0x0][0x390] ;  /* 0x00007200ff0677ac */ /* 0x000e240008000800 */
[----:B0-----:R-:W-:-:S13]  /*0150*/  ISETP.GE.OR P0, PT, R7, UR6, !P0 ;  /* 0x0000000607007c0c */ /* 0x001fda000c706670 */
[----:B------:R-:W-:Y:S05]  /*0160*/  @P0 EXIT ;  /* 0x000000000000094d */ /* 0x000fea0003800000 */
[----:B------:R-:W0:Y:S02]  /*0170*/  LDC.64 R2, c[0x4][RZ] ;  /* 0x01000000ff027b82 */ /* 0x000e240000000a00 */
[----:B0-----:R-:W-:Y:S01]  /*0180*/  STG.E desc[UR4][R2.64], R7 ;  /* 0x0000000702007986 */ /* 0x001fe2000c101904 */
[----:B------:R-:W-:Y:S05]  /*0190*/  EXIT ;  /* 0x000000000000794d */ /* 0x000fea0003800000 */
.L_x_6:
        /* <DEDUP_REMOVED lines=14> */
.L_x_27:


//--------------------- .text._Z6selectPii        --------------------------
	.section	.text._Z6selectPii,"ax",@progbits
	.align	128
        .global         _Z6selectPii
        .type           _Z6selectPii,@function
        .size           _Z6selectPii,(.L_x_28 - _Z6selectPii)
        .other          _Z6selectPii,@"STO_CUDA_ENTRY STV_DEFAULT"
_Z6selectPii:
.text._Z6selectPii:
[----:B------:R-:W-:Y:S01]  /*0000*/  LDC R1, c[0x0][0x37c] ;  /* 0x0000df00ff017b82 */ /* 0x000fe20000000800 */
[----:B------:R-:W0:Y:S01]  /*0010*/  LDCU UR4, c[0x0][0x388] ;  /* 0x00007100ff0477ac */ /* 0x000e220008000800 */
[----:B------:R-:W-:Y:S01]  /*0020*/  IMAD.MOV.U32 R2, RZ, RZ, -0x3ff ;  /* 0xfffffc01ff027424 */ /* 0x000fe200078e00ff */
[----:B0-----:R-:W0:Y:S01]  /*0030*/  I2F.F64 R4, UR4 ;  /* 0x0000000400047d12 */ /* 0x001e220008201c00 */
[----:B------:R-:W1:Y:S01]  /*0040*/  LDCU UR4, c[0x0][0x388] ;  /* 0x00007100ff0477ac */ /* 0x000e620008000800 */
[----:B0-----:R-:W-:Y:S01]  /*0050*/  ISETP.GT.AND P0, PT, R5, 0xfffff, PT ;  /* 0x000fffff0500780c */ /* 0x001fe20003f04270 */
[----:B------:R-:W-:Y:S02]  /*0060*/  IMAD.MOV.U32 R6, RZ, RZ, R4 ;  /* 0x000000ffff067224 */ /* 0x000fe400078e0004 */
[--C-:B------:R-:W-:Y:S02]  /*0070*/  IMAD.MOV.U32 R7, RZ, RZ, R5.reuse ;  /* 0x000000ffff077224 */ /* 0x100fe400078e0005 */
[----:B------:R-:W-:-:S08]  /*0080*/  IMAD.MOV.U32 R3, RZ, RZ, R5 ;  /* 0x000000ffff037224 */ /* 0x000fd000078e0005 */
[----:B------:R-:W-:Y:S01]  /*0090*/  @!P0 DMUL R6, R6, 1.80143985094819840000e+16 ;  /* 0x4350000006068828 */ /* 0x000fe20000000000 */
[----:B------:R-:W-:-:S09]  /*00a0*/  @!P0 IMAD.MOV.U32 R2, RZ, RZ, -0x435 ;  /* 0xfffffbcbff028424 */ /* 0x000fd200078e00ff */
[----:B------:R-:W-:Y:S02]  /*00b0*/  @!P0 IMAD.MOV.U32 R3, RZ, RZ, R7 ;  /* 0x000000ffff038224 */ /* 0x000fe400078e0007 */
[----:B------:R-:W-:Y:S02]  /*00c0*/  @!P0 IMAD.MOV.U32 R4, RZ, RZ, R6 ;  /* 0x000000ffff048224 */ /* 0x000fe400078e0006 */
[----:B------:R-:W-:-:S05]  /*00d0*/  VIADD R0, R3, 0xffffffff ;  /* 0xffffffff03007836 */ /* 0x000fca0000000000 */
[----:B------:R-:W-:Y:S01]  /*00e0*/  ISETP.GT.U32.AND P1, PT, R0, 0x7feffffe, PT ;  /* 0x7feffffe0000780c */ /* 0x000fe20003f24070 */
[----:B-1----:R-:W-:-:S12]  /*00f0*/  IMAD.U32 R0, RZ, RZ, UR4 ;  /* 0x00000004ff007e24 */ /* 0x002fd8000f8e00ff */
[----:B------:R-:W-:Y:S05]  /*0100*/  @P1 BRA `(.L_x_7) ;  /* 0x0000000400001947 */ /* 0x000fea0003800000 */
[----:B------:R-:W-:Y:S01]  /*0110*/  LOP3.LUT R5, R3, 0xfffff, RZ, 0xc0, !PT ;  /* 0x000fffff03057812 */ /* 0x000fe200078ec0ff */
[----:B------:R-:W-:Y:S01]  /*0120*/  IMAD.MOV.U32 R6, RZ, RZ, RZ ;  /* 0x000000ffff067224 */ /* 0x000fe200078e00ff */
[----:B------:R-:W-:Y:S01]  /*0130*/  UMOV UR4, 0x3ae80f1e ;  /* 0x3ae80f1e00047882 */ /* 0x000fe20000000000 */
[----:B------:R-:W-:Y:S01]  /*0140*/  IMAD.MOV.U32 R14, RZ, RZ, -0x748574fc ;  /* 0x8b7a8b04ff0e7424 */ /* 0x000fe200078e00ff */
[----:B------:R-:W-:Y:S01]  /*0150*/  LOP3.LUT R5, R5, 0x3ff00000, RZ, 0xfc, !PT ;  /* 0x3ff0000005057812 */ /* 0x000fe200078efcff */
[----:B------:R-:W-:Y:S01]  /*0160*/  IMAD.MOV.U32 R15, RZ, RZ, 0x3ed0ee25 ;  /* 0x3ed0ee25ff0f7424 */ /* 0x000fe200078e00ff */
[----:B------:R-:W-:Y:S01]  /*0170*/  UMOV UR5, 0x3eb1380b ;  /* 0x3eb1380b00057882 */ /* 0x000fe20000000000 */
[----:B------:R-:W-:Y:S01]  /*0180*/  LEA.HI R16, R3, R2, RZ, 0xc ;  /* 0x0000000203107211 */ /* 0x000fe200078f60ff */
[----:B------:R-:W-:Y:S01]  /*0190*/  IMAD.MOV.U32 R17, RZ, RZ, 0x43300000 ;  /* 0x43300000ff117424 */ /* 0x000fe200078e00ff */
[----:B------:R-:W-:Y:S01]  /*01a0*/  ISETP.GE.U32.AND P0, PT, R5, 0x3ff6a09f, PT ;  /* 0x3ff6a09f0500780c */ /* 0x000fe20003f06070 */
[----:B------:R-:W-:Y:S01]  /*01b0*/  UMOV UR6, 0x80000000 ;  /* 0x8000000000067882 */ /* 0x000fe20000000000 */
[----:B------:R-:W-:-:S11]  /*01c0*/  UMOV UR7, 0x43300000 ;  /* 0x4330000000077882 */ /* 0x000fd60000000000 */
[----:B------:R-:W-:Y:S02]  /*01d0*/  @P0 VIADD R7, R5, 0xfff00000 ;  /* 0xfff0000005070836 */ /* 0x000fe40000000000 */
[----:B------:R-:W-:Y:S02]  /*01e0*/  @P0 VIADD R16, R16, 0x1 ;  /* 0x0000000110100836 */ /* 0x000fe40000000000 */
[----:B------:R-:W-:-:S03]  /*01f0*/  @P0 IMAD.MOV.U32 R5, RZ, RZ, R7 ;  /* 0x000000ffff050224 */ /* 0x000fc600078e0007 */
[----:B------:R-:W-:-:S03]  /*0200*/  LOP3.LUT R16, R16, 0x80000000, RZ, 0x3c, !PT ;  /* 0x8000000010107812 */ /* 0x000fc600078e3cff */
[C---:B------:R-:W-:Y:S02]  /*0210*/  DADD R12, R4.reuse, 1 ;  /* 0x3ff00000040c7429 */ /* 0x040fe40000000000 */
[----:B------:R-:W-:-:S04]  /*0220*/  DADD R4, R4, -1 ;  /* 0xbff0000004047429 */ /* 0x000fc80000000000 */
[----:B------:R-:W0:Y:S02]  /*0230*/  MUFU.RCP64H R7, R13 ;  /* 0x0000000d00077308 */ /* 0x000e240000001800 */
[----:B0-----:R-:W-:-:S08]  /*0240*/  DFMA R8, -R12, R6, 1 ;  /* 0x3ff000000c08742b */ /* 0x001fd00000000106 */
[----:B------:R-:W-:-:S08]  /*0250*/  DFMA R8, R8, R8, R8 ;  /* 0x000000080808722b */ /* 0x000fd00000000008 */
[----:B------:R-:W-:-:S08]  /*0260*/  DFMA R6, R6, R8, R6 ;  /* 0x000000080606722b */ /* 0x000fd00000000006 */
[----:B------:R-:W-:-:S08]  /*0270*/  DMUL R8, R4, R6 ;  /* 0x0000000604087228 */ /* 0x000fd00000000000 */
[----:B------:R-:W-:-:S08]  /*0280*/  DFMA R8, R4, R6, R8 ;  /* 0x000000060408722b */ /* 0x000fd00000000008 */
[----:B------:R-:W-:Y:S02]  /*0290*/  DMUL R10, R8, R8 ;  /* 0x00000008080a7228 */ /* 0x000fe40000000000 */
[----:B------:R-:W-:-:S06]  /*02a0*/  DADD R2, R4, -R8 ;  /* 0x0000000004027229 */ /* 0x000fcc0000000808 */
[----:B------:R-:W-:Y:S01]  /*02b0*/  DFMA R12, R10, UR4, R14 ;  /* 0x000000040a0c7c2b */ /* 0x000fe2000800000e */
[----:B------:R-:W-:Y:S01]  /*02c0*/  UMOV UR4, 0x9f02676f ;  /* 0x9f02676f00047882 */ /* 0x000fe20000000000 */
[----:B------:R-:W-:Y:S01]  /*02d0*/  UMOV UR5, 0x3ef3b266 ;  /* 0x3ef3b26600057882 */ /* 0x000fe20000000000 */
[----:B------:R-:W-:Y:S02]  /*02e0*/  DADD R14, R2, R2 ;  /* 0x00000000020e7229 */ /* 0x000fe40000000002 */
[----:B------:R-:W-:Y:S01]  /*02f0*/  DADD R2, R16, -UR6 ;  /* 0x8000000610027e29 */ /* 0x000fe20008000000 */
[----:B------:R-:W-:Y:S01]  /*0300*/  UMOV UR6, 0xfefa39ef ;  /* 0xfefa39ef00067882 */ /* 0x000fe20000000000 */
[----:B------:R-:W-:Y:S01]  /*0310*/  UMOV UR7, 0x3fe62e42 ;  /* 0x3fe62e4200077882 */ /* 0x000fe20000000000 */
[----:B------:R-:W-:Y:S01]  /*0320*/  DFMA R12, R10, R12, UR4 ;  /* 0x000000040a0c7e2b */ /* 0x000fe2000800000c */
[----:B------:R-:W-:Y:S01]  /*0330*/  UMOV UR4, 0xa9ab0956 ;  /* 0xa9ab095600047882 */ /* 0x000fe20000000000 */
[----:B------:R-:W-:Y:S01]  /*0340*/  UMOV UR5, 0x3f1745cb ;  /* 0x3f1745cb00057882 */ /* 0x000fe20000000000 */
[----:B------:R-:W-:-:S02]  /*0350*/  DFMA R14, R4, -R8, R14 ;  /* 0x80000008040e722b */ /* 0x000fc4000000000e */
[----:B------:R-:W-:-:S03]  /*0360*/  DFMA R4, R2, UR6, R8 ;  /* 0x0000000602047c2b */ /* 0x000fc60008000008 */
[----:B------:R-:W-:Y:S01]  /*0370*/  DFMA R12, R10, R12, UR4 ;  /* 0x000000040a0c7e2b */ /* 0x000fe2000800000c */
[----:B------:R-:W-:Y:S01]  /*0380*/  UMOV UR4, 0x2d1b5154 ;  /* 0x2d1b515400047882 */ /* 0x000fe20000000000 */
[----:B------:R-:W-:Y:S01]  /*0390*/  UMOV UR5, 0x3f3c71c7 ;  /* 0x3f3c71c700057882 */ /* 0x000fe20000000000 */
[----:B------:R-:W-:-:S05]  /*03a0*/  DMUL R14, R6, R14 ;  /* 0x0000000e060e7228 */ /* 0x000fca0000000000 */
[----:B------:R-:W-:Y:S01]  /*03b0*/  DFMA R12, R10, R12, UR4 ;  /* 0x000000040a0c7e2b */ /* 0x000fe2000800000c */
[----:B------:R-:W-:Y:S01]  /*03c0*/  UMOV UR4, 0x923be72d ;  /* 0x923be72d00047882 */ /* 0x000fe20000000000 */
[----:B------:R-:W-:-:S06]  /*03d0*/  UMOV UR5, 0x3f624924 ;  /* 0x3f62492400057882 */ /* 0x000fcc0000000000 */
        /* <DEDUP_REMOVED lines=8> */
[----:B------:R-:W-:Y:S02]  /*0460*/  UMOV UR5, 0x3fe62e42 ;  /* 0x3fe62e4200057882 */ /* 0x000fe40000000000 */
[----:B------:R-:W-:Y:S01]  /*0470*/  DFMA R16, R2, -UR4, R4 ;  /* 0x8000000402107c2b */ /* 0x000fe20008000004 */
[----:B------:R-:W-:Y:S01]  /*0480*/  UMOV UR4, 0x3b39803f ;  /* 0x3b39803f00047882 */ /* 0x000fe20000000000 */
[----:B------:R-:W-:Y:S02]  /*0490*/  UMOV UR5, 0x3c7abc9e ;  /* 0x3c7abc9e00057882 */ /* 0x000fe40000000000 */
[----:B------:R-:W-:-:S04]  /*04a0*/  DMUL R12, R10, R12 ;  /* 0x0000000c0a0c7228 */ /* 0x000fc80000000000 */
[----:B------:R-:W-:-:S04]  /*04b0*/  DADD R16, -R8, R16 ;  /* 0x0000000008107229 */ /* 0x000fc80000000110 */
[----:B------:R-:W-:-:S08]  /*04c0*/  DFMA R12, R8, R12, R14 ;  /* 0x0000000c080c722b */ /* 0x000fd0000000000e */
[----:B------:R-:W-:-:S08]  /*04d0*/  DADD R12, R12, -R16 ;  /* 0x000000000c0c7229 */ /* 0x000fd00000000810 */
[----:B------:R-:W-:-:S08]  /*04e0*/  DFMA R12, R2, UR4, R12 ;  /* 0x00000004020c7c2b */ /* 0x000fd0000800000c */
[----:B------:R-:W-:Y:S01]  /*04f0*/  DADD R4, R4, R12 ;  /* 0x0000000004047229 */ /* 0x000fe2000000000c */
[----:B------:R-:W-:Y:S10]  /*0500*/  BRA `(.L_x_8) ;  /* 0x0000000000187947 */ /* 0x000ff40003800000 */
.L_x_7:
[----:B------:R-:W-:Y:S01]  /*0510*/  IMAD.MOV.U32 R2, RZ, RZ, 0x0 ;  /* 0x00000000ff027424 */ /* 0x000fe200078e00ff */
[----:B------:R-:W-:Y:S01]  /*0520*/  LOP3.LUT P0, RZ, R7, 0x7fffffff, RZ, 0xc0, !PT ;  /* 0x7fffffff07ff7812 */ /* 0x000fe2000780c0ff */
[----:B------:R-:W-:-:S06]  /*0530*/  IMAD.MOV.U32 R3, RZ, RZ, 0x7ff00000 ;  /* 0x7ff00000ff037424 */ /* 0x000fcc00078e00ff */
[----:B------:R-:W-:-:S10]  /*0540*/  DFMA R2, R6, R2, +INF ;  /* 0x7ff000000602742b */ /* 0x000fd40000000002 */
[----:B------:R-:W-:Y:S02]  /*0550*/  FSEL R4, R2, RZ, P0 ;  /* 0x000000ff02047208 */ /* 0x000fe40000000000 */
[----:B------:R-:W-:-:S07]  /*0560*/  FSEL R5, R3, -QNAN , P0 ;  /* 0xfff0000003057808 */ /* 0x000fce0000000000 */
.L_x_8:
[----:B------:R-:W-:Y:S01]  /*0570*/  UMOV UR4, 0xffda0d24 ;  /* 0xffda0d2400047882 */ /* 0x000fe20000000000 */
[----:B------:R-:W-:Y:S01]  /*0580*/  UMOV UR5, 0x3c7777d0 ;  /* 0x3c7777d000057882 */ /* 0x000fe20000000000 */
[----:B------:R-:W0:Y:S01]  /*0590*/  LDCU.64 UR6, c[0x0][0x358] ;  /* 0x00006b00ff0677ac */ /* 0x000e220008000a00 */
[----:B------:R-:W-:Y:S01]  /*05a0*/  DMUL R2, R4, UR4 ;  /* 0x0000000404027c28 */ /* 0x000fe20008000000 */
[----:B------:R-:W-:Y:S01]  /*05b0*/  UMOV UR4, 0x652b82fe ;  /* 0x652b82fe00047882 */ /* 0x000fe20000000000 */
[----:B------:R-:W-:-:S06]  /*05c0*/  UMOV UR5, 0x3ff71547 ;  /* 0x3ff7154700057882 */ /* 0x000fcc0000000000 */
[----:B------:R-:W-:-:S06]  /*05d0*/  DFMA R2, R4, UR4, R2 ;  /* 0x0000000404027c2b */ /* 0x000fcc0008000002 */
[----:B------:R-:W1:Y:S02]  /*05e0*/  F2I.F64.CEIL R8, R2 ;  /* 0x0000000200087311 */ /* 0x000e640000309100 */
[----:B-1----:R-:W-:-:S13]  /*05f0*/  ISETP.GE.AND P0, PT, R8, 0x1, PT ;  /* 0x000000010800780c */ /* 0x002fda0003f06270 */
[----:B0-----:R-:W-:Y:S05]  /*0600*/  @!P0 BRA `(.L_x_9) ;  /* 0x0000000400508947 */ /* 0x001fea0003800000 */
[----:B------:R-:W0:Y:S01]  /*0610*/  S2R R5, SR_CTAID.X ;  /* 0x0000000000057919 */ /* 0x000e220000002500 */
[----:B------:R-:W0:Y:S01]  /*0620*/  LDCU UR4, c[0x0][0x360] ;  /* 0x00006c00ff0477ac */ /* 0x000e220008000800 */
[----:B------:R-:W1:Y:S01]  /*0630*/  LDC.64 R2, c[0x0][0x380] ;  /* 0x0000e000ff027b82 */ /* 0x000e620000000a00 */
[C---:B------:R-:W-:Y:S01]  /*0640*/  ISETP.GE.U32.AND P0, PT, R8.reuse, 0x4, PT ;  /* 0x000000040800780c */ /* 0x040fe20003f06070 */
[----:B------:R-:W0:Y:S02]  /*0650*/  S2R R4, SR_TID.X ;  /* 0x0000000000047919 */ /* 0x000e240000002100 */
[----:B0-----:R-:W-:Y:S01]  /*0660*/  IMAD R5, R5, UR4, R4 ;  /* 0x0000000405057c24 */ /* 0x001fe2000f8e0204 */
[----:B------:R-:W-:-:S03]  /*0670*/  LOP3.LUT R4, R8, 0x3, RZ, 0xc0, !PT ;  /* 0x0000000308047812 */ /* 0x000fc600078ec0ff */
[C---:B------:R-:W-:Y:S02]  /*0680*/  IMAD.SHL.U32 R9, R5.reuse, 0x2, RZ ;  /* 0x0000000205097824 */ /* 0x040fe400078e00ff */
[----:B------:R-:W-:-:S04]  /*0690*/  IMAD.WIDE R6, R5, 0x4, RZ ;  /* 0x0000000405067825 */ /* 0x000fc800078e02ff */
[----:B-1----:R-:W-:-:S03]  /*06a0*/  IMAD.WIDE R2, R9, 0x4, R2 ;  /* 0x0000000409027825 */ /* 0x002fc600078e0202 */
[----:B------:R-:W-:-:S05]  /*06b0*/  IADD3 R6, P1, PT, R2, -R6, RZ ;  /* 0x8000000602067210 */ /* 0x000fca0007f3e0ff */
[----:B------:R-:W-:Y:S01]  /*06c0*/  IMAD.X R7, R3, 0x1, ~R7, P1 ;  /* 0x0000000103077824 */ /* 0x000fe200008e0e07 */
[----:B------:R-:W-:Y:S07]  /*06d0*/  @!P0 BRA `(.L_x_10) ;  /* 0x0000000000d48947 */ /* 0x000fee0003800000 */
[----:B------:R-:W-:-:S05]  /*06e0*/  LOP3.LUT R8, R8, 0x7ffffffc, RZ, 0xc0, !PT ;  /* 0x7ffffffc08087812 */ /* 0x000fca00078ec0ff */
[----:B------:R-:W-:-:S07]  /*06f0*/  IMAD.MOV R8, RZ, RZ, -R8 ;  /* 0x000000ffff087224 */ /* 0x000fce00078e0a08 */
.L_x_19:
[----:B0123--:R-:W0:Y:S01]  /*0700*/  I2F.F64 R10, R0 ;  /* 0x00000000000a7312 */ /* 0x00fe220000201c00 */
[----:B------:R-:W-:Y:S01]  /*0710*/  VIADD R8, R8, 0x4 ;  /* 0x0000000408087836 */ /* 0x000fe20000000000 */
[----:B------:R-:W-:Y:S04]  /*0720*/  BSSY.RECONVERGENT B0, `(.L_x_11) ;  /* 0x0000017000007945 */ /* 0x000fe80003800200 */
[----:B------:R-:W-:Y:S01]  /*0730*/  ISETP.NE.AND P2, PT, R8, RZ, PT ;  /* 0x000000ff0800720c */ /* 0x000fe20003f45270 */
[----:B0-----:R-:W-:-:S10]  /*0740*/  DMUL R10, R10, 0.5 ;  /* 0x3fe000000a0a7828 */ /* 0x001fd40000000000 */
[----:B------:R-:W0:Y:S08]  /*0750*/  F2I.F64.CEIL R10, R10 ;  /* 0x0000000a000a7311 */ /* 0x000e300000309100 */
[----:B0-----:R-:W0:Y:S01]  /*0760*/  I2F.F64 R12, R10 ;  /* 0x0000000a000c7312 */ /* 0x001e220000201c00 */
[----:B------:R-:W-:Y:S01]  /*0770*/  ISETP.GE.AND P4, PT, R5, R10, PT ;  /* 0x0000000a0500720c */ /* 0x000fe20003f86270 */
        /* <DEDUP_REMOVED lines=8> */
[----:B0-----:R-:W-:-:S06]  /*0800*/  DMUL R16, R16, 0.5 ;  /* 0x3fe0000010107828 */ /* 0x001fcc0000000000 */
[----:B------:R-:W0:Y:S02]  /*0810*/  F2I.F64.CEIL R0, R16 ;  /* 0x0000001000007311 */ /* 0x000e240000309100 */
[----:B0-----:R-:W-:Y:S01]  /*0820*/  ISETP.GE.AND P3, PT, R5, R0, PT ;  /* 0x000000000500720c */ /* 0x001fe20003f66270 */
[----:B------:R-:W-:-:S12]  /*0830*/  @P4 BRA `(.L_x_12) ;  /* 0x0000000000144947 */ /* 0x000fd80003800000 */
[----:B------:R-:W2:Y:S04]  /*0840*/  LDG.E R9, desc[UR6][R2.64] ;  /* 0x0000000602097981 */ /* 0x000ea8000c1e1900 */
[----:B------:R-:W2:Y:S02]  /*0850*/  LDG.E R10, desc[UR6][R2.64+0x4] ;  /* 0x00000406020a7981 */ /* 0x000ea4000c1e1900 */
[----:B--2---:R-:W-:-:S13]  /*0860*/  ISETP.GT.AND P4, PT, R9, R10, PT ;  /* 0x0000000a0900720c */ /* 0x004fda0003f84270 */
[----:B------:R0:W-:Y:S04]  /*0870*/  @P4 STG.E desc[UR6][R6.64], R9 ;  /* 0x0000000906004986 */ /* 0x0001e8000c101906 */
[----:B------:R0:W-:Y:S02]  /*0880*/  @!P4 STG.E desc[UR6][R6.64], R10 ;  /* 0x0000000a0600c986 */ /* 0x0001e4000c101906 */
.L_x_12:
[----:B------:R-:W-:Y:S05]  /*0890*/  BSYNC.RECONVERGENT B0 ;  /* 0x0000000000007941 */ /* 0x000fea0003800200 */
.L_x_11:
[----:B------:R-:W-:Y:S04]  /*08a0*/  BSSY.RECONVERGENT B0, `(.L_x_13) ;  /* 0x0000007000007945 */ /* 0x000fe80003800200 */
[----:B------:R-:W-:Y:S05]  /*08b0*/  @P0 BRA `(.L_x_14) ;  /* 0x0000000000140947 */ /* 0x000fea0003800000 */
[----:B0-----:R-:W2:Y:S04]  /*08c0*/  LDG.E R9, desc[UR6][R2.64] ;  /* 0x0000000602097981 */ /* 0x001ea8000c1e1900 */
[----:B------:R-:W2:Y:S02]  /*08d0*/  LDG.E R10, desc[UR6][R2.64+0x4] ;  /* 0x00000406020a7981 */ /* 0x000ea4000c1e1900 */
[----:B--2---:R-:W-:-:S13]  /*08e0*/  ISETP.GT.AND P0, PT, R9, R10, PT ;  /* 0x0000000a0900720c */ /* 0x004fda0003f04270 */
[----:B------:R1:W-:Y:S04]  /*08f0*/  @!P0 STG.E desc[UR6][R6.64], R10 ;  /* 0x0000000a06008986 */ /* 0x0003e8000c101906 */
[----:B------:R1:W-:Y:S02]  /*0900*/  @P0 STG.E desc[UR6][R6.64], R9 ;  /* 0x0000000906000986 */ /* 0x0003e4000c101906 */
.L_x_14:
[----:B------:R-:W-:Y:S05]  /*0910*/  BSYNC.RECONVERGENT B0 ;  /* 0x0000000000007941 */ /* 0x000fea0003800200 */
.L_x_13:
[----:B------:R-:W-:Y:S04]  /*0920*/  BSSY.RECONVERGENT B0, `(.L_x_15) ;  /* 0x0000007000007945 */ /* 0x000fe80003800200 */
[----:B------:R-:W-:Y:S05]  /*0930*/  @P1 BRA `(.L_x_16) ;  /* 0x0000000000141947 */ /* 0x000fea0003800000 */
[----:B01----:R-:W2:Y:S04]  /*0940*/  LDG.E R9, desc[UR6][R2.64] ;  /* 0x0000000602097981 */ /* 0x003ea8000c1e1900 */
[----:B------:R-:W2:Y:S02]  /*0950*/  LDG.E R10, desc[UR6][R2.64+0x4] ;  /* 0x00000406020a7981 */ /* 0x000ea4000c1e1900 */
[----:B--2---:R-:W-:-:S13]  /*0960*/  ISETP.GT.AND P0, PT, R9, R10, PT ;  /* 0x0000000a0900720c */ /* 0x004fda0003f04270 */
[----:B------:R2:W-:Y:S04]  /*0970*/  @!P0 STG.E desc[UR6][R6.64], R10 ;  /* 0x0000000a06008986 */ /* 0x0005e8000c101906 */
[----:B------:R2:W-:Y:S02]  /*0980*/  @P0 STG.E desc[UR6][R6.64], R9 ;  /* 0x0000000906000986 */ /* 0x0005e4000c101906 */
.L_x_16:
[----:B------:R-:W-:Y:S05]  /*0990*/  BSYNC.RECONVERGENT B0 ;  /* 0x0000000000007941 */ /* 0x000fea0003800200 */
.L_x_15:
[----:B------:R-:W-:Y:S04]  /*09a0*/  BSSY.RECONVERGENT B0, `(.L_x_17) ;  /* 0x0000007000007945 */ /* 0x000fe80003800200 */
[----:B------:R-:W-:Y:S05]  /*09b0*/  @P3 BRA `(.L_x_18) ;  /* 0x0000000000143947 */ /* 0x000fea0003800000 */
[----:B012---:R-:W2:Y:S04]  /*09c0*/  LDG.E R9, desc[UR6][R2.64] ;  /* 0x0000000602097981 */ /* 0x007ea8000c1e1900 */
[----:B------:R-:W2:Y:S02]  /*09d0*/  LDG.E R10, desc[UR6][R2.64+0x4] ;  /* 0x00000406020a7981 */ /* 0x000ea4000c1e1900 */
[----:B--2---:R-:W-:-:S13]  /*09e0*/  ISETP.GT.AND P0, PT, R9, R10, PT ;  /* 0x0000000a0900720c */ /* 0x004fda0003f04270 */
[----:B------:R3:W-:Y:S04]  /*09f0*/  @!P0 STG.E desc[UR6][R6.64], R10 ;  /* 0x0000000a06008986 */ /* 0x0007e8000c101906 */
[----:B------:R3:W-:Y:S02]  /*0a00*/  @P0 STG.E desc[UR6][R6.64], R9 ;  /* 0x0000000906000986 */ /* 0x0007e4000c101906 */
.L_x_18:
[----:B------:R-:W-:Y:S05]  /*0a10*/  BSYNC.RECONVERGENT B0 ;  /* 0x0000000000007941 */ /* 0x000fea0003800200 */
.L_x_17:
[----:B------:R-:W-:Y:S05]  /*0a20*/  @P2 BRA `(.L_x_19) ;  /* 0xfffffffc00342947 */ /* 0x000fea000383ffff */
.L_x_10:
[----:B------:R-:W-:-:S13]  /*0a30*/  ISETP.NE.AND P0, PT, R4, RZ, PT ;  /* 0x000000ff0400720c */ /* 0x000fda0003f05270 */
[----:B------:R-:W-:Y:S05]  /*0a40*/  @!P0 BRA `(.L_x_9) ;  /* 0x0000000000408947 */ /* 0x000fea0003800000 */
[----:B------:R-:W-:-:S07]  /*0a50*/  IMAD.MOV R4, RZ, RZ, -R4 ;  /* 0x000000ffff047224 */ /* 0x000fce00078e0a04 */
.L_x_22:
[----:B0123--:R-:W0:Y:S01]  /*0a60*/  I2F.F64 R8, R0 ;  /* 0x0000000000087312 */ /* 0x00fe220000201c00 */
[----:B------:R-:W-:Y:S01]  /*0a70*/  VIADD R4, R4, 0x1 ;  /* 0x0000000104047836 */ /* 0x000fe20000000000 */
[----:B------:R-:W-:Y:S04]  /*0a80*/  BSSY.RECONVERGENT B0, `(.L_x_20) ;  /* 0x000000b000007945 */ /* 0x000fe80003800200 */
[----:B------:R-:W-:Y:S01]  /*0a90*/  ISETP.NE.AND P1, PT, R4, RZ, PT ;  /* 0x000000ff0400720c */ /* 0x000fe20003f25270 */
[----:B0-----:R-:W-:-:S06]  /*0aa0*/  DMUL R8, R8, 0.5 ;  /* 0x3fe0000008087828 */ /* 0x001fcc0000000000 */
[----:B------:R-:W0:Y:S02]  /*0ab0*/  F2I.F64.CEIL R0, R8 ;  /* 0x0000000800007311 */ /* 0x000e240000309100 */
[----:B0-----:R-:W-:-:S13]  /*0ac0*/  ISETP.GE.AND P0, PT, R5, R0, PT ;  /* 0x000000000500720c */ /* 0x001fda0003f06270 */
[----:B------:R-:W-:Y:S05]  /*0ad0*/  @P0 BRA `(.L_x_21) ;  /* 0x0000000000140947 */ /* 0x000fea0003800000 */
[----:B------:R-:W2:Y:S04]  /*0ae0*/  LDG.E R9, desc[UR6][R2.64] ;  /* 0x0000000602097981 */ /* 0x000ea8000c1e1900 */
[----:B------:R-:W2:Y:S02]  /*0af0*/  LDG.E R8, desc[UR6][R2.64+0x4] ;  /* 0x0000040602087981 */ /* 0x000ea4000c1e1900 */
[----:B--2---:R-:W-:-:S13]  /*0b00*/  ISETP.GT.AND P0, PT, R9, R8, PT ;  /* 0x000000080900720c */ /* 0x004fda0003f04270 */
[----:B------:R0:W-:Y:S04]  /*0b10*/  @!P0 STG.E desc[UR6][R6.64], R8 ;  /* 0x0000000806008986 */ /* 0x0001e8000c101906 */
[----:B------:R0:W-:Y:S02]  /*0b20*/  @P0 STG.E desc[UR6][R6.64], R9 ;  /* 0x0000000906000986 */ /* 0x0001e4000c101906 */
.L_x_21:
[----:B------:R-:W-:Y:S05]  /*0b30*/  BSYNC.RECONVERGENT B0 ;  /* 0x0000000000007941 */ /* 0x000fea0003800200 */
.L_x_20:
[----:B------:R-:W-:Y:S05]  /*0b40*/  @P1 BRA `(.L_x_22) ;  /* 0xfffffffc00c41947 */ /* 0x000fea000383ffff */
.L_x_9:
[----:B------:R-:W4:Y:S02]  /*0b50*/  LDC.64 R2, c[0x0][0x380] ;  /* 0x0000e000ff027b82 */ /* 0x000f240000000a00 */
[----:B----4-:R-:W4:Y:S06]  /*0b60*/  LDG.E R3, desc[UR6][R2.64] ;  /* 0x0000000602037981 */ /* 0x010f2c000c1e1900 */
[----:B------:R-:W4:Y:S02]  /*0b70*/  LDC.64 R4, c[0x4][0x8] ;  /* 0x01000200ff047b82 */ /* 0x000f240000000a00 */
[----:B----4-:R-:W-:Y:S01]  /*0b80*/  STG.E desc[UR6][R4.64], R3 ;  /* 0x0000000304007986 */ /* 0x010fe2000c101906 */
[----:B------:R-:W-:Y:S05]  /*0b90*/  EXIT ;  /* 0x000000000000794d */ /* 0x000fea0003800000 */
.L_x_23:
        /* <DEDUP_REMOVED lines=14> */
.L_x_28:


//--------------------- .text._Z8populatePiS_S_iS_ --------------------------
	.section	.text._Z8populatePiS_S_iS_,"ax",@progbits
	.align	128
        .global         _Z8populatePiS_S_iS_
        .type           _Z8populatePiS_S_iS_,@function
        .size           _Z8populatePiS_S_iS_,(.L_x_29 - _Z8populatePiS_S_iS_)
        .other          _Z8populatePiS_S_iS_,@"STO_CUDA_ENTRY STV_DEFAULT"
_Z8populatePiS_S_iS_:
.text._Z8populatePiS_S_iS_:
[----:B------:R-:W-:Y:S01]  /*0000*/  LDC R1, c[0x0][0x37c] ;  /* 0x0000df00ff017b82 */ /* 0x000fe20000000800 */
[----:B------:R-:W0:Y:S01]  /*0010*/  S2R R9, SR_CTAID.X ;  /* 0x0000000000097919 */ /* 0x000e220000002500 */
[----:B------:R-:W0:Y:S06]  /*0020*/  LDCU UR6, c[0x0][0x360] ;  /* 0x00006c00ff0677ac */ /* 0x000e2c0008000800 */
[----:B------:R-:W1:Y:S01]  /*0030*/  LDC.64 R2, c[0x0][0x3a0] ;  /* 0x0000e800ff027b82 */ /* 0x000e620000000a00 */
[----:B------:R-:W-:Y:S01]  /*0040*/  HFMA2 R5, -RZ, RZ, 0, 5.9604644775390625e-08 ;  /* 0x00000001ff057431 */ /* 0x000fe200000001ff */
[----:B------:R-:W0:Y:S01]  /*0050*/  S2R R0, SR_TID.X ;  /* 0x0000000000007919 */ /* 0x000e220000002100 */
[----:B------:R-:W2:Y:S01]  /*0060*/  LDCU UR7, c[0x0][0x398] ;  /* 0x00007300ff0777ac */ /* 0x000ea20008000800 */
[----:B------:R-:W1:Y:S02]  /*0070*/  LDCU.64 UR4, c[0x0][0x358] ;  /* 0x00006b00ff0477ac */ /* 0x000e640008000a00 */
[----:B-1----:R1:W-:Y:S01]  /*0080*/  STG.E desc[UR4][R2.64], R5 ;  /* 0x0000000502007986 */ /* 0x0023e2000c101904 */
[----:B0-----:R-:W-:-:S05]  /*0090*/  IMAD R9, R9, UR6, R0 ;  /* 0x0000000609097c24 */ /* 0x001fca000f8e0200 */
[----:B--2---:R-:W-:-:S13]  /*00a0*/  ISETP.GE.AND P0, PT, R9, UR7, PT ;  /* 0x0000000709007c0c */ /* 0x004fda000bf06270 */
[----:B-1----:R-:W-:Y:S05]  /*00b0*/  @P0 EXIT ;  /* 0x000000000000094d */ /* 0x002fea0003800000 */
[----:B------:R-:W0:Y:S08]  /*00c0*/  LDC.64 R2, c[0x0][0x390] ;  /* 0x0000e400ff027b82 */ /* 0x000e300000000a00 */
[----:B------:R-:W1:Y:S08]  /*00d0*/  LDC.64 R4, c[0x0][0x380] ;  /* 0x0000e000ff047b82 */ /* 0x000e700000000a00 */
[----:B------:R-:W2:Y:S01]  /*00e0*/  LDC.64 R6, c[0x0][0x388] ;  /* 0x0000e200ff067b82 */ /* 0x000ea20000000a00 */
[----:B0-----:R-:W-:-:S06]  /*00f0*/  IMAD.WIDE R2, R9, 0x4, R2 ;  /* 0x0000000409027825 */ /* 0x001fcc00078e0202 */
[----:B------:R-:W3:Y:S01]  /*0100*/  LDG.E R2, desc[UR4][R2.64] ;  /* 0x0000000402027981 */ /* 0x000ee2000c1e1900 */
[----:B-1----:R-:W-:-:S06]  /*0110*/  IMAD.WIDE R4, R9, 0x4, R4 ;  /* 0x0000000409047825 */ /* 0x002fcc00078e0204 */
[----:B------:R-:W4:Y:S01]  /*0120*/  LDG.E R4, desc[UR4][R4.64] ;  /* 0x0000000404047981 */ /* 0x000f22000c1e1900 */
[----:B--2---:R-:W-:Y:S01]  /*0130*/  IMAD.WIDE R6, R9, 0x4, R6 ;  /* 0x0000000409067825 */ /* 0x004fe200078e0206 */
[----:B---3--:R-:W-:-:S04]  /*0140*/  ISETP.NE.AND P0, PT, R2, RZ, PT ;  /* 0x000000ff0200720c */ /* 0x008fc80003f05270 */
[----:B----4-:R-:W-:-:S05]  /*0150*/  SEL R9, R4, RZ, !P0 ;  /* 0x000000ff04097207 */ /* 0x010fca0004000000 */
[----:B------:R-:W-:Y:S01]  /*0160*/  STG.E desc[UR4][R6.64], R9 ;  /* 0x0000000906007986 */ /* 0x000fe2000c101904 */
[----:B------:R-:W-:Y:S05]  /*0170*/  EXIT ;  /* 0x000000000000794d */ /* 0x000fea0003800000 */
.L_x_24:
        /* <DEDUP_REMOVED lines=16> */
.L_x_29:


//--------------------- .nv.shared.reserved.0     --------------------------
	.section	.nv.shared.reserved.0,"aw",@nobits
	.weak		__nv_reservedSMEM_offset_0_alias
	.size		__nv_reservedSMEM_offset_0_alias, 0, 64
	.other		__nv_reservedSMEM_offset_0_alias,@"STO_CUDA_RESERVED_SHARED STV_DEFAULT"
__nv_reservedSMEM_offset_0_alias:
	.zero		0
	.zero		64


//--------------------- .nv.global                --------------------------
	.section	.nv.global,"aw",@nobits
	.align	4
.nv.global:
	.type		position,@object
	.size		position,(largest - position)
position:
	.zero		4
	.type		largest,@object
	.size		largest,(.L_1 - largest)
largest:
	.zero		4
.L_1:


//--------------------- .nv.constant0._Z5checkPiiS_ --------------------------
	.section	.nv.constant0._Z5checkPiiS_,"a",@progbits
	.sectionflags	@""
	.align	4
.nv.constant0._Z5checkPiiS_:
	.zero		920


//--------------------- .nv.constant0._Z7comparePcPiS0_iii --------------------------
	.section	.nv.constant0._Z7comparePcPiS0_iii,"a",@progbits
	.sectionflags	@""
	.align	4
.nv.constant0._Z7comparePcPiS0_iii:
	.zero		932


//--------------------- .nv.constant0._Z6searchPiS_i --------------------------
	.section	.nv.constant0._Z6searchPiS_i,"a",@progbits
	.sectionflags	@""
	.align	4
.nv.constant0._Z6searchPiS_i:
	.zero		916


//--------------------- .nv.constant0._Z6selectPii --------------------------
	.section	.nv.constant0._Z6selectPii,"a",@progbits
	.sectionflags	@""
	.align	4
.nv.constant0._Z6selectPii:
	.zero		908


//--------------------- .nv.constant0._Z8populatePiS_S_iS_ --------------------------
	.section	.nv.constant0._Z8populatePiS_S_iS_,"a",@progbits
	.sectionflags	@""
	.align	4
.nv.constant0._Z8populatePiS_S_iS_:
	.zero		936


//--------------------- SYMBOLS --------------------------

	.type		.nv.reservedSmem.offset0,@object
	.size		.nv.reservedSmem.offset0,0x4
